// auto-generated by cutlass_sweep.gemm — config: {"arch": "sm_90", "cluster_m": 2, "cluster_n": 1, "dtype": "e4m3", "dtype_b": "e4m3", "layout": "nt", "stages": 0, "tile_k": 128, "tile_m": 192, "tile_n": 256}
#include "cutlass/cutlass.h"
#include "cutlass/gemm/collective/collective_builder.hpp"
#include "cutlass/gemm/device/gemm_universal_adapter.h"
#include "cutlass/gemm/kernel/gemm_universal.hpp"
#include "cutlass/epilogue/collective/collective_builder.hpp"

using ElemA = cutlass::float_e4m3_t;
using ElemB = cutlass::float_e4m3_t;
using ElemCD = cutlass::float_e4m3_t;
using Acc  = float;
using TileShape    = cute::Shape<cute::_192, cute::_256, cute::_128>;
using ClusterShape = cute::Shape<cute::_2, cute::_1, cute::_1>;

using CollectiveEpilogue = typename cutlass::epilogue::collective::CollectiveBuilder<
    cutlass::arch::Sm90, cutlass::arch::OpClassTensorOp,
    TileShape, ClusterShape,
    cutlass::epilogue::collective::EpilogueTileAuto,
    Acc, Acc,
    ElemCD, cutlass::layout::RowMajor, 128 / cutlass::sizeof_bits<ElemCD>::value,
    ElemCD, cutlass::layout::RowMajor, 128 / cutlass::sizeof_bits<ElemCD>::value,
    cutlass::epilogue::collective::EpilogueScheduleAuto
  >::CollectiveOp;

using CollectiveMainloop = typename cutlass::gemm::collective::CollectiveBuilder<
    cutlass::arch::Sm90, cutlass::arch::OpClassTensorOp,
    ElemA, cutlass::layout::RowMajor, 128 / cutlass::sizeof_bits<ElemA>::value,
    ElemB, cutlass::layout::ColumnMajor, 128 / cutlass::sizeof_bits<ElemB>::value,
    Acc,
    TileShape, ClusterShape,
    cutlass::gemm::collective::StageCountAutoCarveout<static_cast<int>(sizeof(typename CollectiveEpilogue::SharedStorage))>,
    cutlass::gemm::collective::KernelScheduleAuto
  >::CollectiveOp;

using GemmKernel = cutlass::gemm::kernel::GemmUniversal<
    cute::Shape<int,int,int,int>,
    CollectiveMainloop,
    CollectiveEpilogue
>;
using Gemm = cutlass::gemm::device::GemmUniversalAdapter<GemmKernel>;

// Force the device kernel symbol into the cubin without needing a host main.
auto* _anchor = &cutlass::device_kernel<GemmKernel>;


// ===== COMPILED SASS (sm_90a) =====

	.target	sm_90a

	.elftype	@"ET_EXEC"


//--------------------- .note.nv.tkinfo           --------------------------
	.section	.note.nv.tkinfo,"",@"SHT_NOTE"
	.sectionflags	@"SHF_NOTE_NV_TKINFO"
	.tkinfo
        /*0018*/ 	.word	0x00000002
        /*0030*/ 	.string	""
        /*0030*/ 	.string	"ptxas"
        /*0030*/ 	.string	"Cuda compilation tools, release 13.0, V13.0.88"
        /*0030*/ 	.string	"Build cuda_13.0.r13.0/compiler.36424714_0"
        /*0030*/ 	.string	"-arch sm_90a -m 64 "



//--------------------- .note.nv.cuinfo           --------------------------
	.section	.note.nv.cuinfo,"",@"SHT_NOTE"
	.sectionflags	@"SHF_NOTE_NV_CUINFO"
        /*0018*/ 	.short	0x0002
        /*001a*/ 	.short	0x005a
        /*001c*/ 	.short	0x0082
	.zero		2


//--------------------- .nv.info                  --------------------------
	.section	.nv.info,"",@"SHT_CUDA_INFO"
	.align	4


	//----- nvinfo : EIATTR_REGCOUNT
	.align		4
        /*0000*/ 	.byte	0x04, 0x2f
        /*0002*/ 	.short	(.L_12 - .L_11)
	.align		4
.L_11:
        /*0004*/ 	.word	index@(_ZN7cutlass13device_kernelINS_4gemm6kernel13GemmUniversalIN4cute5tupleIJiiiiEEENS1_10collective13CollectiveMmaINS1_37MainloopSm90TmaGmmaWarpSpecializedFP8ILi4ENS5_IJNS4_1CILi2EEENSA_ILi1EEESC_EEENS1_35KernelTmaWarpSpecializedCooperativeEEENS5_IJNSA_ILi192EEENSA_ILi256EEENSA_ILi128EEEEEENS_12float_e4m3_tENS5_IJlSC_lEEESK_SL_NS4_8TiledMMAINS4_8MMA_AtomIJNS4_4SM904GMMA31MMA_64x256x32_F32E4M3E4M3_SS_TNILNSP_7ScaleInE1ELSR_1EEEEEENS4_6LayoutISD_NS5_IJSC_NSA_ILi0EEESV_EEEEENS5_IJNS4_10UnderscoreESY_SY_EEEEENS4_13SM90_TMA_LOADENS4_14ComposedLayoutINS4_7SwizzleILi3ELi4ELi3EEENS4_18smem_ptr_flag_bitsILi8EEENSU_INS5_IJNSA_ILi8EEESI_EEENS5_IJSI_SC_EEEEEEEvNS4_8identityENS4_23SM90_TMA_LOAD_MULTICASTES1B_vS1C_EENS_8epilogue10collective6detail29Sm90TmaWarpSpecializedAdapterINS1G_15DefaultEpilogueISK_SL_SL_NS1F_6thread17LinearCombinationISK_Li1EffLNS1K_9ScaleType4KindE0ELNS_15FloatRoundStyleE2ESK_EENS1_15EpilogueDefaultEEEEEvvEEEEvNT_6ParamsE)
        /*0008*/ 	.word	0x000000a8


	//----- nvinfo : EIATTR_FRAME_SIZE
	.align		4
.L_12:
        /*000c*/ 	.byte	0x04, 0x11
        /*000e*/ 	.short	(.L_14 - .L_13)
	.align		4
.L_13:
        /*0010*/ 	.word	index@(_ZN7cutlass13device_kernelINS_4gemm6kernel13GemmUniversalIN4cute5tupleIJiiiiEEENS1_10collective13CollectiveMmaINS1_37MainloopSm90TmaGmmaWarpSpecializedFP8ILi4ENS5_IJNS4_1CILi2EEENSA_ILi1EEESC_EEENS1_35KernelTmaWarpSpecializedCooperativeEEENS5_IJNSA_ILi192EEENSA_ILi256EEENSA_ILi128EEEEEENS_12float_e4m3_tENS5_IJlSC_lEEESK_SL_NS4_8TiledMMAINS4_8MMA_AtomIJNS4_4SM904GMMA31MMA_64x256x32_F32E4M3E4M3_SS_TNILNSP_7ScaleInE1ELSR_1EEEEEENS4_6LayoutISD_NS5_IJSC_NSA_ILi0EEESV_EEEEENS5_IJNS4_10UnderscoreESY_SY_EEEEENS4_13SM90_TMA_LOADENS4_14ComposedLayoutINS4_7SwizzleILi3ELi4ELi3EEENS4_18smem_ptr_flag_bitsILi8EEENSU_INS5_IJNSA_ILi8EEESI_EEENS5_IJSI_SC_EEEEEEEvNS4_8identityENS4_23SM90_TMA_LOAD_MULTICASTES1B_vS1C_EENS_8epilogue10collective6detail29Sm90TmaWarpSpecializedAdapterINS1G_15DefaultEpilogueISK_SL_SL_NS1F_6thread17LinearCombinationISK_Li1EffLNS1K_9ScaleType4KindE0ELNS_15FloatRoundStyleE2ESK_EENS1_15EpilogueDefaultEEEEEvvEEEEvNT_6ParamsE)
        /*0014*/ 	.word	0x00000ce8


	//----- nvinfo : EIATTR_MIN_STACK_SIZE
	.align		4
.L_14:
        /*0018*/ 	.byte	0x04, 0x12
        /*001a*/ 	.short	(.L_16 - .L_15)
	.align		4
.L_15:
        /*001c*/ 	.word	index@(_ZN7cutlass13device_kernelINS_4gemm6kernel13GemmUniversalIN4cute5tupleIJiiiiEEENS1_10collective13CollectiveMmaINS1_37MainloopSm90TmaGmmaWarpSpecializedFP8ILi4ENS5_IJNS4_1CILi2EEENSA_ILi1EEESC_EEENS1_35KernelTmaWarpSpecializedCooperativeEEENS5_IJNSA_ILi192EEENSA_ILi256EEENSA_ILi128EEEEEENS_12float_e4m3_tENS5_IJlSC_lEEESK_SL_NS4_8TiledMMAINS4_8MMA_AtomIJNS4_4SM904GMMA31MMA_64x256x32_F32E4M3E4M3_SS_TNILNSP_7ScaleInE1ELSR_1EEEEEENS4_6LayoutISD_NS5_IJSC_NSA_ILi0EEESV_EEEEENS5_IJNS4_10UnderscoreESY_SY_EEEEENS4_13SM90_TMA_LOADENS4_14ComposedLayoutINS4_7SwizzleILi3ELi4ELi3EEENS4_18smem_ptr_flag_bitsILi8EEENSU_INS5_IJNSA_ILi8EEESI_EEENS5_IJSI_SC_EEEEEEEvNS4_8identityENS4_23SM90_TMA_LOAD_MULTICASTES1B_vS1C_EENS_8epilogue10collective6detail29Sm90TmaWarpSpecializedAdapterINS1G_15DefaultEpilogueISK_SL_SL_NS1F_6thread17LinearCombinationISK_Li1EffLNS1K_9ScaleType4KindE0ELNS_15FloatRoundStyleE2ESK_EENS1_15EpilogueDefaultEEEEEvvEEEEvNT_6ParamsE)
        /*0020*/ 	.word	0x00000ce8
.L_16:


//--------------------- .nv.compat                --------------------------
	.section	.nv.compat,"",@"SHT_CUDA_COMPAT_INFO"
	.align	4
        /*0000*/ 	.byte	0x02, 0x09, 0x01, 0x00, 0x02, 0x02, 0x04, 0x00, 0x02, 0x05, 0x05, 0x00, 0x03, 0x07, 0x01, 0x01
        /*0010*/ 	.byte	0x02, 0x03, 0x01, 0x00, 0x02, 0x06, 0x01, 0x00, 0x04, 0x0b, 0x08, 0x00, 0x00, 0x00, 0x00, 0x00
        /*0020*/ 	.byte	0x00, 0x00, 0x00, 0x00


//--------------------- .nv.info._ZN7cutlass13device_kernelINS_4gemm6kernel13GemmUniversalIN4cute5tupleIJiiiiEEENS1_10collective13CollectiveMmaINS1_37MainloopSm90TmaGmmaWarpSpecializedFP8ILi4ENS5_IJNS4_1CILi2EEENSA_ILi1EEESC_EEENS1_35KernelTmaWarpSpecializedCooperativeEEENS5_IJNSA_ILi192EEENSA_ILi256EEENSA_ILi128EEEEEENS_12float_e4m3_tENS5_IJlSC_lEEESK_SL_NS4_8TiledMMAINS4_8MMA_AtomIJNS4_4SM904GMMA31MMA_64x256x32_F32E4M3E4M3_SS_TNILNSP_7ScaleInE1ELSR_1EEEEEENS4_6LayoutISD_NS5_IJSC_NSA_ILi0EEESV_EEEEENS5_IJNS4_10UnderscoreESY_SY_EEEEENS4_13SM90_TMA_LOADENS4_14ComposedLayoutINS4_7SwizzleILi3ELi4ELi3EEENS4_18smem_ptr_flag_bitsILi8EEENSU_INS5_IJNSA_ILi8EEESI_EEENS5_IJSI_SC_EEEEEEEvNS4_8identityENS4_23SM90_TMA_LOAD_MULTICASTES1B_vS1C_EENS_8epilogue10collective6detail29Sm90TmaWarpSpecializedAdapterINS1G_15DefaultEpilogueISK_SL_SL_NS1F_6thread17LinearCombinationISK_Li1EffLNS1K_9ScaleType4KindE0ELNS_15FloatRoundStyleE2ESK_EENS1_15EpilogueDefaultEEEEEvvEEEEvNT_6ParamsE --------------------------
	.section	.nv.info._ZN7cutlass13device_kernelINS_4gemm6kernel13GemmUniversalIN4cute5tupleIJiiiiEEENS1_10collective13CollectiveMmaINS1_37MainloopSm90TmaGmmaWarpSpecializedFP8ILi4ENS5_IJNS4_1CILi2EEENSA_ILi1EEESC_EEENS1_35KernelTmaWarpSpecializedCooperativeEEENS5_IJNSA_ILi192EEENSA_ILi256EEENSA_ILi128EEEEEENS_12float_e4m3_tENS5_IJlSC_lEEESK_SL_NS4_8TiledMMAINS4_8MMA_AtomIJNS4_4SM904GMMA31MMA_64x256x32_F32E4M3E4M3_SS_TNILNSP_7ScaleInE1ELSR_1EEEEEENS4_6LayoutISD_NS5_IJSC_NSA_ILi0EEESV_EEEEENS5_IJNS4_10UnderscoreESY_SY_EEEEENS4_13SM90_TMA_LOADENS4_14ComposedLayoutINS4_7SwizzleILi3ELi4ELi3EEENS4_18smem_ptr_flag_bitsILi8EEENSU_INS5_IJNSA_ILi8EEESI_EEENS5_IJSI_SC_EEEEEEEvNS4_8identityENS4_23SM90_TMA_LOAD_MULTICASTES1B_vS1C_EENS_8epilogue10collective6detail29Sm90TmaWarpSpecializedAdapterINS1G_15DefaultEpilogueISK_SL_SL_NS1F_6thread17LinearCombinationISK_Li1EffLNS1K_9ScaleType4KindE0ELNS_15FloatRoundStyleE2ESK_EENS1_15EpilogueDefaultEEEEEvvEEEEvNT_6ParamsE,"",@"SHT_CUDA_INFO"
	.sectionflags	@""
	.align	4


	//----- nvinfo : EIATTR_CUDA_API_VERSION
	.align		4
        /*0000*/ 	.byte	0x04, 0x37
        /*0002*/ 	.short	(.L_18 - .L_17)
.L_17:
        /*0004*/ 	.word	0x00000082


	//----- nvinfo : EIATTR_KPARAM_INFO
	.align		4
.L_18:
        /*0008*/ 	.byte	0x04, 0x17
        /*000a*/ 	.short	(.L_20 - .L_19)
.L_19:
        /*000c*/ 	.word	0x00000000
        /*0010*/ 	.short	0x0000
        /*0012*/ 	.short	0x0070
        /*0014*/ 	.byte	0x00, 0xf0, 0x01, 0x10


	//----- nvinfo : EIATTR_SPARSE_MMA_MASK
	.align		4
.L_20:
        /*0018*/ 	.byte	0x03, 0x50
        /*001a*/ 	.short	0x0000


	//----- nvinfo : EIATTR_MAXREG_COUNT
	.align		4
        /*001c*/ 	.byte	0x03, 0x1b
        /*001e*/ 	.short	0x00a8


	//----- nvinfo : EIATTR_NUM_BARRIERS
	.align		4
        /*0020*/ 	.byte	0x02, 0x4c
        /*0022*/ 	.byte	0x01
	.zero		1


	//----- nvinfo : EIATTR_ANNOTATIONS
	.align		4
        /*0024*/ 	.byte	0x04, 0x55
        /*0026*/ 	.short	(.L_22 - .L_21)


	//   ....[0]....
.L_21:
        /*0028*/ 	.word	0x00000001
        /*002c*/ 	.byte	0x30, 0x07, 0x00, 0x00, 0x01, 0x00, 0x00, 0x00, 0x00, 0x08, 0x00, 0x00, 0x01, 0x00, 0x00, 0x00
        /* <DEDUP_REMOVED lines=2107> */
        /*83ec*/ 	.byte	0xe0, 0xa6, 0x02, 0x00, 0x01, 0x00, 0x00, 0x00, 0x30, 0xa7, 0x02, 0x00


	//----- nvinfo : EIATTR_MERCURY_ISA_VERSION
	.align		4
.L_22:
        /*83f8*/ 	.byte	0x03, 0x5f
        /*83fa*/ 	.short	0x0101


	//----- nvinfo : EIATTR_INT_WARP_WIDE_INSTR_OFFSETS
	.align		4
        /*83fc*/ 	.byte	0x04, 0x31
        /*83fe*/ 	.short	(.L_24 - .L_23)


	//   ....[0]....
.L_23:
        /*8400*/ 	.word	0x00000550


	//   ....[1]....
        /*8404*/ 	.word	0x00000570


	//   ....[2]....
        /*8408*/ 	.word	0x000006d0


	//   ....[3]....
        /*840c*/ 	.word	0x00015d30


	//----- nvinfo : EIATTR_COOP_GROUP_MASK_REGIDS
	.align		4
.L_24:
        /*8410*/ 	.byte	0x04, 0x29
        /*8412*/ 	.short	(.L_26 - .L_25)


	//   ....[0]....
.L_25:
        /*8414*/ 	.word	0xffffffff


	//   ....[1]....
        /*8418*/ 	.word	0xffffffff


	//   ....[2]....
        /*841c*/ 	.word	0xffffffff


	//   ....[3]....
        /*8420*/ 	.word	0xffffffff


	//   ....[4]....
        /*8424*/ 	.word	0xffffffff


	//   ....[5]....
        /*8428*/ 	.word	0xffffffff


	//----- nvinfo : EIATTR_COOP_GROUP_INSTR_OFFSETS
	.align		4
.L_26:
        /*842c*/ 	.byte	0x04, 0x28
        /*842e*/ 	.short	(.L_28 - .L_27)


	//   ....[0]....
.L_27:
        /*8430*/ 	.word	0x00000070


	//   ....[1]....
        /*8434*/ 	.word	0x00000080


	//   ....[2]....
        /*8438*/ 	.word	0x000001a0


	//   ....[3]....
        /*843c*/ 	.word	0x000003c0


	//   ....[4]....
        /*8440*/ 	.word	0x00000840


	//   ....[5]....
        /*8444*/ 	.word	0x000029d0


	//----- nvinfo : EIATTR_REG_RECONFIG
	.align		4
.L_28:
        /*8448*/ 	.byte	0x01, 0x54
	.zero		2


	//----- nvinfo : EIATTR_MBARRIER_INSTR_OFFSETS
	.align		4
        /*844c*/ 	.byte	0x04, 0x39
        /*844e*/ 	.short	(.L_30 - .L_29)


	//   ....[0]....
.L_29:
        /*8450*/ 	.word	0x00000320
        /*8454*/ 	.word	0x000000ff
        /*8458*/ 	.word	0x00000000
        /*845c*/ 	.short	0x0100
        /*845e*/ 	.byte	0x09
	.zero		1


	//   ....[1]....
        /*8460*/ 	.word	0x00000330
        /*8464*/ 	.word	0x000000ff
        /*8468*/ 	.word	0x00000020
        /*846c*/ 	.short	0x0100
        /*846e*/ 	.byte	0x09
	.zero		1


	//   ....[2]....
        /*8470*/ 	.word	0x00000340
        /*8474*/ 	.word	0x000000ff
        /*8478*/ 	.word	0x00000008
        /*847c*/ 	.short	0x0100
        /*847e*/ 	.byte	0x09
	.zero		1


	//   ....[3]....
        /*8480*/ 	.word	0x00000350
        /*8484*/ 	.word	0x000000ff
        /*8488*/ 	.word	0x00000028
        /*848c*/ 	.short	0x0100
        /*848e*/ 	.byte	0x09
	.zero		1


	//   ....[4]....
        /*8490*/ 	.word	0x00000360
        /*8494*/ 	.word	0x000000ff
        /*8498*/ 	.word	0x00000010
        /*849c*/ 	.short	0x0100
        /*849e*/ 	.byte	0x09
	.zero		1


	//   ....[5]....
        /*84a0*/ 	.word	0x00000370
        /*84a4*/ 	.word	0x000000ff
        /*84a8*/ 	.word	0x00000030
        /*84ac*/ 	.short	0x0100
        /*84ae*/ 	.byte	0x09
	.zero		1


	//   ....[6]....
        /*84b0*/ 	.word	0x00000380
        /*84b4*/ 	.word	0x000000ff
        /*84b8*/ 	.word	0x00000018
        /*84bc*/ 	.short	0x0100
        /*84be*/ 	.byte	0x09
	.zero		1


	//   ....[7]....
        /*84c0*/ 	.word	0x00000390
        /*84c4*/ 	.word	0x000000ff
        /*84c8*/ 	.word	0x00000038
        /*84cc*/ 	.short	0x0100
        /*84ce*/ 	.byte	0x09
	.zero		1


	//   ....[8]....
        /*84d0*/ 	.word	0x00000760
        /*84d4*/ 	.word	0x000000ff
        /*84d8*/ 	.word	0x00000050
        /*84dc*/ 	.short	0x0100
        /*84de*/ 	.byte	0x06
	.zero		1


	//   ....[9]....
        /*84e0*/ 	.word	0x000007e0
        /*84e4*/ 	.word	0x000000ff
        /*84e8*/ 	.word	0x00000058
        /*84ec*/ 	.short	0x0100
        /*84ee*/ 	.byte	0x06
	.zero		1


	//   ....[10]....
        /*84f0*/ 	.word	0x00002dc0
        /*84f4*/ 	.word	0x000000ff
        /*84f8*/ 	.word	0x00000000
        /*84fc*/ 	.short	0x010a
        /*84fe*/ 	.byte	0x06
	.zero		1


	//   ....[11]....
        /*8500*/ 	.word	0x00002e00
        /*8504*/ 	.word	0x000000ff
        /*8508*/ 	.word	0x00000000
        /*850c*/ 	.short	0x010a
        /*850e*/ 	.byte	0x06
	.zero		1


	//   ....[12]....
        /*8510*/ 	.word	0x00009410
        /*8514*/ 	.word	0x000000ff
        /*8518*/ 	.word	0x00000000
        /*851c*/ 	.short	0x010a
        /*851e*/ 	.byte	0x10
	.zero		1


	//   ....[13]....
        /*8520*/ 	.word	0x00009450
        /*8524*/ 	.word	0x000000ff
        /*8528*/ 	.word	0x00000000
        /*852c*/ 	.short	0x010a
        /*852e*/ 	.byte	0x10
	.zero		1


	//   ....[14]....
        /*8530*/ 	.word	0x000120b0
        /*8534*/ 	.word	0x00000000
        /*8538*/ 	.word	0x00000000
        /*853c*/ 	.short	0x0101
        /*853e*/ 	.byte	0x3f
	.zero		1


	//   ....[15]....
        /*8540*/ 	.word	0x00015dc0
        /*8544*/ 	.word	0x00000000
        /*8548*/ 	.word	0x00000000
        /*854c*/ 	.short	0x0101
        /*854e*/ 	.byte	0x3f
	.zero		1


	//   ....[16]....
        /*8550*/ 	.word	0x00029940
        /*8554*/ 	.word	0x00000010
        /*8558*/ 	.word	0x00000020
        /*855c*/ 	.short	0x010a
        /*855e*/ 	.byte	0x3f
	.zero		1


	//   ....[17]....
        /*8560*/ 	.word	0x00029d20
        /*8564*/ 	.word	0x00000002
        /*8568*/ 	.word	0x00000058
        /*856c*/ 	.short	0x0101
        /*856e*/ 	.byte	0x3f
	.zero		1


	//   ....[18]....
        /*8570*/ 	.word	0x0002a480
        /*8574*/ 	.word	0x00000005
        /*8578*/ 	.word	0x00000000
        /*857c*/ 	.short	0x010a
        /*857e*/ 	.byte	0x3f
	.zero		1


	//   ....[19]....
        /*8580*/ 	.word	0x0002a500
        /*8584*/ 	.word	0x00000007
        /*8588*/ 	.word	0x00000000
        /*858c*/ 	.short	0x010a
        /*858e*/ 	.byte	0x3f
	.zero		1


	//   ....[20]....
        /*8590*/ 	.word	0x0002a590
        /*8594*/ 	.word	0x00000006
        /*8598*/ 	.word	0x00000000
        /*859c*/ 	.short	0x010a
        /*859e*/ 	.byte	0x3f
	.zero		1


	//   ....[21]....
        /*85a0*/ 	.word	0x0002a620
        /*85a4*/ 	.word	0x00000003
        /*85a8*/ 	.word	0x00000000
        /*85ac*/ 	.short	0x010a
        /*85ae*/ 	.byte	0x3f
	.zero		1


	//   ....[22]....
        /*85b0*/ 	.word	0x0002a690
        /*85b4*/ 	.word	0x00000003
        /*85b8*/ 	.word	0x00000000
        /*85bc*/ 	.short	0x010a
        /*85be*/ 	.byte	0x3f
	.zero		1


	//   ....[23]....
        /*85c0*/ 	.word	0x0002a700
        /*85c4*/ 	.word	0x00000002
        /*85c8*/ 	.word	0x00000000
        /*85cc*/ 	.short	0x010a
        /*85ce*/ 	.byte	0x3f
	.zero		1


	//   ....[24]....
        /*85d0*/ 	.word	0x0002a7e0
        /*85d4*/ 	.word	0x00000010
        /*85d8*/ 	.word	0x00000020
        /*85dc*/ 	.short	0x010a
        /*85de*/ 	.byte	0x3f
	.zero		1


	//   ....[25]....
        /*85e0*/ 	.word	0x0002a8b0
        /*85e4*/ 	.word	0x00000005
        /*85e8*/ 	.word	0x00000000
        /*85ec*/ 	.short	0x010a
        /*85ee*/ 	.byte	0x3f
	.zero		1


	//   ....[26]....
        /*85f0*/ 	.word	0x0002a900
        /*85f4*/ 	.word	0x00000007
        /*85f8*/ 	.word	0x00000000
        /*85fc*/ 	.short	0x010a
        /*85fe*/ 	.byte	0x3f
	.zero		1


	//   ....[27]....
        /*8600*/ 	.word	0x0002a950
        /*8604*/ 	.word	0x00000006
        /*8608*/ 	.word	0x00000000
        /*860c*/ 	.short	0x010a
        /*860e*/ 	.byte	0x3f
	.zero		1


	//----- nvinfo : EIATTR_NUM_MBARRIERS
	.align		4
.L_30:
        /*8610*/ 	.byte	0x03, 0x38
        /*8612*/ 	.short	0x000a


	//----- nvinfo : EIATTR_EXIT_INSTR_OFFSETS
	.align		4
        /*8614*/ 	.byte	0x04, 0x1c
        /*8616*/ 	.short	(.L_32 - .L_31)


	//   ....[0]....
.L_31:
        /*8618*/ 	.word	0x000009d0


	//   ....[1]....
        /*861c*/ 	.word	0x00001270


	//   ....[2]....
        /*8620*/ 	.word	0x00029010


	//   ....[3]....
        /*8624*/ 	.word	0x000295b0


	//   ....[4]....
        /*8628*/ 	.word	0x0002a670


	//----- nvinfo : EIATTR_MAX_THREADS
	.align		4
.L_32:
        /*862c*/ 	.byte	0x04, 0x05
        /*862e*/ 	.short	(.L_34 - .L_33)
.L_33:
        /*8630*/ 	.word	0x00000180
        /*8634*/ 	.word	0x00000001
        /*8638*/ 	.word	0x00000001


	//----- nvinfo : EIATTR_CRS_STACK_SIZE
	.align		4
.L_34:
        /*863c*/ 	.byte	0x04, 0x1e
        /*863e*/ 	.short	(.L_36 - .L_35)
.L_35:
        /*8640*/ 	.word	0x00000000


	//----- nvinfo : EIATTR_CBANK_PARAM_SIZE
	.align		4
.L_36:
        /*8644*/ 	.byte	0x03, 0x19
        /*8646*/ 	.short	0x0470


	//----- nvinfo : EIATTR_PARAM_CBANK
	.align		4
        /*8648*/ 	.byte	0x04, 0x0a
        /*864a*/ 	.short	(.L_38 - .L_37)
	.align		4
.L_37:
        /*864c*/ 	.word	index@(.nv.constant0._ZN7cutlass13device_kernelINS_4gemm6kernel13GemmUniversalIN4cute5tupleIJiiiiEEENS1_10collective13CollectiveMmaINS1_37MainloopSm90TmaGmmaWarpSpecializedFP8ILi4ENS5_IJNS4_1CILi2EEENSA_ILi1EEESC_EEENS1_35KernelTmaWarpSpecializedCooperativeEEENS5_IJNSA_ILi192EEENSA_ILi256EEENSA_ILi128EEEEEENS_12float_e4m3_tENS5_IJlSC_lEEESK_SL_NS4_8TiledMMAINS4_8MMA_AtomIJNS4_4SM904GMMA31MMA_64x256x32_F32E4M3E4M3_SS_TNILNSP_7ScaleInE1ELSR_1EEEEEENS4_6LayoutISD_NS5_IJSC_NSA_ILi0EEESV_EEEEENS5_IJNS4_10UnderscoreESY_SY_EEEEENS4_13SM90_TMA_LOADENS4_14ComposedLayoutINS4_7SwizzleILi3ELi4ELi3EEENS4_18smem_ptr_flag_bitsILi8EEENSU_INS5_IJNSA_ILi8EEESI_EEENS5_IJSI_SC_EEEEEEEvNS4_8identityENS4_23SM90_TMA_LOAD_MULTICASTES1B_vS1C_EENS_8epilogue10collective6detail29Sm90TmaWarpSpecializedAdapterINS1G_15DefaultEpilogueISK_SL_SL_NS1F_6thread17LinearCombinationISK_Li1EffLNS1K_9ScaleType4KindE0ELNS_15FloatRoundStyleE2ESK_EENS1_15EpilogueDefaultEEEEEvvEEEEvNT_6ParamsE)
        /*8650*/ 	.short	0x0210
        /*8652*/ 	.short	0x0470


	//----- nvinfo : EIATTR_SW_WAR
	.align		4
.L_38:
        /*8654*/ 	.byte	0x04, 0x36
        /*8656*/ 	.short	(.L_40 - .L_39)
.L_39:
        /*8658*/ 	.word	0x00000008
.L_40:


//--------------------- .nv.callgraph             --------------------------
	.section	.nv.callgraph,"",@"SHT_CUDA_CALLGRAPH"
	.align	4
	.sectionentsize	8
	.align		4
        /*0000*/ 	.word	0x00000000
	.align		4
        /*0004*/ 	.word	0xffffffff
	.align		4
        /*0008*/ 	.word	0x00000000
	.align		4
        /*000c*/ 	.word	0xfffffffe
	.align		4
        /*0010*/ 	.word	0x00000000
	.align		4
        /*0014*/ 	.word	0xfffffffd
	.align		4
        /*0018*/ 	.word	0x00000000
	.align		4
        /*001c*/ 	.word	0xfffffffc


//--------------------- .nv.constant4             --------------------------
	.section	.nv.constant4,"a",@progbits
	.align	8
	.align		8
.nv.constant4:
        /*0000*/ 	.dword	_ZN39_INTERNAL_5d301049_4_k_cu_714544b7_97684cuda3std3__45__cpo5beginE
	.align		8
        /*0008*/ 	.dword	_ZN39_INTERNAL_5d301049_4_k_cu_714544b7_97684cuda3std3__45__cpo3endE
	.align		8
        /*0010*/ 	.dword	_ZN39_INTERNAL_5d301049_4_k_cu_714544b7_97684cuda3std3__45__cpo6cbeginE
	.align		8
        /*0018*/ 	.dword	_ZN39_INTERNAL_5d301049_4_k_cu_714544b7_97684cuda3std3__45__cpo4cendE
	.align		8
        /*0020*/ 	.dword	_ZN39_INTERNAL_5d301049_4_k_cu_714544b7_97684cuda3std3__441_GLOBAL__N__5d301049_4_k_cu_714544b7_97686ignoreE
	.align		8
        /*0028*/ 	.dword	_ZN39_INTERNAL_5d301049_4_k_cu_714544b7_97684cuda3std3__419piecewise_constructE
	.align		8
        /*0030*/ 	.dword	_ZN39_INTERNAL_5d301049_4_k_cu_714544b7_97684cuda3std3__48in_placeE
	.align		8
        /*0038*/ 	.dword	_ZN39_INTERNAL_5d301049_4_k_cu_714544b7_97684cuda3std6ranges3__45__cpo4swapE
	.align		8
        /*0040*/ 	.dword	_ZN39_INTERNAL_5d301049_4_k_cu_714544b7_97684cuda3std6ranges3__45__cpo9iter_moveE
	.align		8
        /*0048*/ 	.dword	_ZN39_INTERNAL_5d301049_4_k_cu_714544b7_97684cute7productE
	.align		8
        /*0050*/ 	.dword	_ZN39_INTERNAL_5d301049_4_k_cu_714544b7_97684cute1_E


//--------------------- .text._ZN7cutlass13device_kernelINS_4gemm6kernel13GemmUniversalIN4cute5tupleIJiiiiEEENS1_10collective13CollectiveMmaINS1_37MainloopSm90TmaGmmaWarpSpecializedFP8ILi4ENS5_IJNS4_1CILi2EEENSA_ILi1EEESC_EEENS1_35KernelTmaWarpSpecializedCooperativeEEENS5_IJNSA_ILi192EEENSA_ILi256EEENSA_ILi128EEEEEENS_12float_e4m3_tENS5_IJlSC_lEEESK_SL_NS4_8TiledMMAINS4_8MMA_AtomIJNS4_4SM904GMMA31MMA_64x256x32_F32E4M3E4M3_SS_TNILNSP_7ScaleInE1ELSR_1EEEEEENS4_6LayoutISD_NS5_IJSC_NSA_ILi0EEESV_EEEEENS5_IJNS4_10UnderscoreESY_SY_EEEEENS4_13SM90_TMA_LOADENS4_14ComposedLayoutINS4_7SwizzleILi3ELi4ELi3EEENS4_18smem_ptr_flag_bitsILi8EEENSU_INS5_IJNSA_ILi8EEESI_EEENS5_IJSI_SC_EEEEEEEvNS4_8identityENS4_23SM90_TMA_LOAD_MULTICASTES1B_vS1C_EENS_8epilogue10collective6detail29Sm90TmaWarpSpecializedAdapterINS1G_15DefaultEpilogueISK_SL_SL_NS1F_6thread17LinearCombinationISK_Li1EffLNS1K_9ScaleType4KindE0ELNS_15FloatRoundStyleE2ESK_EENS1_15EpilogueDefaultEEEEEvvEEEEvNT_6ParamsE --------------------------
	.section	.text._ZN7cutlass13device_kernelINS_4gemm6kernel13GemmUniversalIN4cute5tupleIJiiiiEEENS1_10collective13CollectiveMmaINS1_37MainloopSm90TmaGmmaWarpSpecializedFP8ILi4ENS5_IJNS4_1CILi2EEENSA_ILi1EEESC_EEENS1_35KernelTmaWarpSpecializedCooperativeEEENS5_IJNSA_ILi192EEENSA_ILi256EEENSA_ILi128EEEEEENS_12float_e4m3_tENS5_IJlSC_lEEESK_SL_NS4_8TiledMMAINS4_8MMA_AtomIJNS4_4SM904GMMA31MMA_64x256x32_F32E4M3E4M3_SS_TNILNSP_7ScaleInE1ELSR_1EEEEEENS4_6LayoutISD_NS5_IJSC_NSA_ILi0EEESV_EEEEENS5_IJNS4_10UnderscoreESY_SY_EEEEENS4_13SM90_TMA_LOADENS4_14ComposedLayoutINS4_7SwizzleILi3ELi4ELi3EEENS4_18smem_ptr_flag_bitsILi8EEENSU_INS5_IJNSA_ILi8EEESI_EEENS5_IJSI_SC_EEEEEEEvNS4_8identityENS4_23SM90_TMA_LOAD_MULTICASTES1B_vS1C_EENS_8epilogue10collective6detail29Sm90TmaWarpSpecializedAdapterINS1G_15DefaultEpilogueISK_SL_SL_NS1F_6thread17LinearCombinationISK_Li1EffLNS1K_9ScaleType4KindE0ELNS_15FloatRoundStyleE2ESK_EENS1_15EpilogueDefaultEEEEEvvEEEEvNT_6ParamsE,"ax",@progbits
	.align	128
.text._ZN7cutlass13device_kernelINS_4gemm6kernel13GemmUniversalIN4cute5tupleIJiiiiEEENS1_10collective13CollectiveMmaINS1_37MainloopSm90TmaGmmaWarpSpecializedFP8ILi4ENS5_IJNS4_1CILi2EEENSA_ILi1EEESC_EEENS1_35KernelTmaWarpSpecializedCooperativeEEENS5_IJNSA_ILi192EEENSA_ILi256EEENSA_ILi128EEEEEENS_12float_e4m3_tENS5_IJlSC_lEEESK_SL_NS4_8TiledMMAINS4_8MMA_AtomIJNS4_4SM904GMMA31MMA_64x256x32_F32E4M3E4M3_SS_TNILNSP_7ScaleInE1ELSR_1EEEEEENS4_6LayoutISD_NS5_IJSC_NSA_ILi0EEESV_EEEEENS5_IJNS4_10UnderscoreESY_SY_EEEEENS4_13SM90_TMA_LOADENS4_14ComposedLayoutINS4_7SwizzleILi3ELi4ELi3EEENS4_18smem_ptr_flag_bitsILi8EEENSU_INS5_IJNSA_ILi8EEESI_EEENS5_IJSI_SC_EEEEEEEvNS4_8identityENS4_23SM90_TMA_LOAD_MULTICASTES1B_vS1C_EENS_8epilogue10collective6detail29Sm90TmaWarpSpecializedAdapterINS1G_15DefaultEpilogueISK_SL_SL_NS1F_6thread17LinearCombinationISK_Li1EffLNS1K_9ScaleType4KindE0ELNS_15FloatRoundStyleE2ESK_EENS1_15EpilogueDefaultEEEEEvvEEEEvNT_6ParamsE:
        .type           _ZN7cutlass13device_kernelINS_4gemm6kernel13GemmUniversalIN4cute5tupleIJiiiiEEENS1_10collective13CollectiveMmaINS1_37MainloopSm90TmaGmmaWarpSpecializedFP8ILi4ENS5_IJNS4_1CILi2EEENSA_ILi1EEESC_EEENS1_35KernelTmaWarpSpecializedCooperativeEEENS5_IJNSA_ILi192EEENSA_ILi256EEENSA_ILi128EEEEEENS_12float_e4m3_tENS5_IJlSC_lEEESK_SL_NS4_8TiledMMAINS4_8MMA_AtomIJNS4_4SM904GMMA31MMA_64x256x32_F32E4M3E4M3_SS_TNILNSP_7ScaleInE1ELSR_1EEEEEENS4_6LayoutISD_NS5_IJSC_NSA_ILi0EEESV_EEEEENS5_IJNS4_10UnderscoreESY_SY_EEEEENS4_13SM90_TMA_LOADENS4_14ComposedLayoutINS4_7SwizzleILi3ELi4ELi3EEENS4_18smem_ptr_flag_bitsILi8EEENSU_INS5_IJNSA_ILi8EEESI_EEENS5_IJSI_SC_EEEEEEEvNS4_8identityENS4_23SM90_TMA_LOAD_MULTICASTES1B_vS1C_EENS_8epilogue10collective6detail29Sm90TmaWarpSpecializedAdapterINS1G_15DefaultEpilogueISK_SL_SL_NS1F_6thread17LinearCombinationISK_Li1EffLNS1K_9ScaleType4KindE0ELNS_15FloatRoundStyleE2ESK_EENS1_15EpilogueDefaultEEEEEvvEEEEvNT_6ParamsE,@function
        .size           _ZN7cutlass13device_kernelINS_4gemm6kernel13GemmUniversalIN4cute5tupleIJiiiiEEENS1_10collective13CollectiveMmaINS1_37MainloopSm90TmaGmmaWarpSpecializedFP8ILi4ENS5_IJNS4_1CILi2EEENSA_ILi1EEESC_EEENS1_35KernelTmaWarpSpecializedCooperativeEEENS5_IJNSA_ILi192EEENSA_ILi256EEENSA_ILi128EEEEEENS_12float_e4m3_tENS5_IJlSC_lEEESK_SL_NS4_8TiledMMAINS4_8MMA_AtomIJNS4_4SM904GMMA31MMA_64x256x32_F32E4M3E4M3_SS_TNILNSP_7ScaleInE1ELSR_1EEEEEENS4_6LayoutISD_NS5_IJSC_NSA_ILi0EEESV_EEEEENS5_IJNS4_10UnderscoreESY_SY_EEEEENS4_13SM90_TMA_LOADENS4_14ComposedLayoutINS4_7SwizzleILi3ELi4ELi3EEENS4_18smem_ptr_flag_bitsILi8EEENSU_INS5_IJNSA_ILi8EEESI_EEENS5_IJSI_SC_EEEEEEEvNS4_8identityENS4_23SM90_TMA_LOAD_MULTICASTES1B_vS1C_EENS_8epilogue10collective6detail29Sm90TmaWarpSpecializedAdapterINS1G_15DefaultEpilogueISK_SL_SL_NS1F_6thread17LinearCombinationISK_Li1EffLNS1K_9ScaleType4KindE0ELNS_15FloatRoundStyleE2ESK_EENS1_15EpilogueDefaultEEEEEvvEEEEvNT_6ParamsE,(.L_x_588 - _ZN7cutlass13device_kernelINS_4gemm6kernel13GemmUniversalIN4cute5tupleIJiiiiEEENS1_10collective13CollectiveMmaINS1_37MainloopSm90TmaGmmaWarpSpecializedFP8ILi4ENS5_IJNS4_1CILi2EEENSA_ILi1EEESC_EEENS1_35KernelTmaWarpSpecializedCooperativeEEENS5_IJNSA_ILi192EEENSA_ILi256EEENSA_ILi128EEEEEENS_12float_e4m3_tENS5_IJlSC_lEEESK_SL_NS4_8TiledMMAINS4_8MMA_AtomIJNS4_4SM904GMMA31MMA_64x256x32_F32E4M3E4M3_SS_TNILNSP_7ScaleInE1ELSR_1EEEEEENS4_6LayoutISD_NS5_IJSC_NSA_ILi0EEESV_EEEEENS5_IJNS4_10UnderscoreESY_SY_EEEEENS4_13SM90_TMA_LOADENS4_14ComposedLayoutINS4_7SwizzleILi3ELi4ELi3EEENS4_18smem_ptr_flag_bitsILi8EEENSU_INS5_IJNSA_ILi8EEESI_EEENS5_IJSI_SC_EEEEEEEvNS4_8identityENS4_23SM90_TMA_LOAD_MULTICASTES1B_vS1C_EENS_8epilogue10collective6detail29Sm90TmaWarpSpecializedAdapterINS1G_15DefaultEpilogueISK_SL_SL_NS1F_6thread17LinearCombinationISK_Li1EffLNS1K_9ScaleType4KindE0ELNS_15FloatRoundStyleE2ESK_EENS1_15EpilogueDefaultEEEEEvvEEEEvNT_6ParamsE)
        .other          _ZN7cutlass13device_kernelINS_4gemm6kernel13GemmUniversalIN4cute5tupleIJiiiiEEENS1_10collective13CollectiveMmaINS1_37MainloopSm90TmaGmmaWarpSpecializedFP8ILi4ENS5_IJNS4_1CILi2EEENSA_ILi1EEESC_EEENS1_35KernelTmaWarpSpecializedCooperativeEEENS5_IJNSA_ILi192EEENSA_ILi256EEENSA_ILi128EEEEEENS_12float_e4m3_tENS5_IJlSC_lEEESK_SL_NS4_8TiledMMAINS4_8MMA_AtomIJNS4_4SM904GMMA31MMA_64x256x32_F32E4M3E4M3_SS_TNILNSP_7ScaleInE1ELSR_1EEEEEENS4_6LayoutISD_NS5_IJSC_NSA_ILi0EEESV_EEEEENS5_IJNS4_10UnderscoreESY_SY_EEEEENS4_13SM90_TMA_LOADENS4_14ComposedLayoutINS4_7SwizzleILi3ELi4ELi3EEENS4_18smem_ptr_flag_bitsILi8EEENSU_INS5_IJNSA_ILi8EEESI_EEENS5_IJSI_SC_EEEEEEEvNS4_8identityENS4_23SM90_TMA_LOAD_MULTICASTES1B_vS1C_EENS_8epilogue10collective6detail29Sm90TmaWarpSpecializedAdapterINS1G_15DefaultEpilogueISK_SL_SL_NS1F_6thread17LinearCombinationISK_Li1EffLNS1K_9ScaleType4KindE0ELNS_15FloatRoundStyleE2ESK_EENS1_15EpilogueDefaultEEEEEvvEEEEvNT_6ParamsE,@"STO_CUDA_ENTRY STV_DEFAULT"
_ZN7cutlass13device_kernelINS_4gemm6kernel13GemmUniversalIN4cute5tupleIJiiiiEEENS1_10collective13CollectiveMmaINS1_37MainloopSm90TmaGmmaWarpSpecializedFP8ILi4ENS5_IJNS4_1CILi2EEENSA_ILi1EEESC_EEENS1_35KernelTmaWarpSpecializedCooperativeEEENS5_IJNSA_ILi192EEENSA_ILi256EEENSA_ILi128EEEEEENS_12float_e4m3_tENS5_IJlSC_lEEESK_SL_NS4_8TiledMMAINS4_8MMA_AtomIJNS4_4SM904GMMA31MMA_64x256x32_F32E4M3E4M3_SS_TNILNSP_7ScaleInE1ELSR_1EEEEEENS4_6LayoutISD_NS5_IJSC_NSA_ILi0EEESV_EEEEENS5_IJNS4_10UnderscoreESY_SY_EEEEENS4_13SM90_TMA_LOADENS4_14ComposedLayoutINS4_7SwizzleILi3ELi4ELi3EEENS4_18smem_ptr_flag_bitsILi8EEENSU_INS5_IJNSA_ILi8EEESI_EEENS5_IJSI_SC_EEEEEEEvNS4_8identityENS4_23SM90_TMA_LOAD_MULTICASTES1B_vS1C_EENS_8epilogue10collective6detail29Sm90TmaWarpSpecializedAdapterINS1G_15DefaultEpilogueISK_SL_SL_NS1F_6thread17LinearCombinationISK_Li1EffLNS1K_9ScaleType4KindE0ELNS_15FloatRoundStyleE2ESK_EENS1_15EpilogueDefaultEEEEEvvEEEEvNT_6ParamsE:
[----:B------:R-:W0:Y:S02]  /*0000*/  LDC R1, c[0x0][0x28] ;  /* 0x00000a00ff017b82 */ /* 0x000e240000000800 */
[----:B0-----:R-:W-:Y:S01]  /*0010*/  VIADD R1, R1, 0xfffff318 ;  /* 0xfffff31801017836 */ /* 0x001fe20000000000 */
[----:B------:R-:W0:Y:S01]  /*0020*/  S2R R4, SR_TID.X ;  /* 0x0000000000047919 */ /* 0x000e220000002100 */
[----:B------:R-:W-:Y:S01]  /*0030*/  ELECT P0, URZ, PT ;  /* 0x00000000003f782f */ /* 0x000fe20003800000 */
[----:B------:R-:W-:Y:S01]  /*0040*/  BSSY B0, `(.L_x_0) ;  /* 0x0000015000007945 */ /* 0x000fe20003800000 */
[--C-:B0-----:R-:W-:Y:S02]  /*0050*/  SHF.R.U32.HI R0, RZ, 0x5, R4.reuse ;  /* 0x00000005ff007819 */ /* 0x101fe40000011604 */
[----:B------:R-:W-:-:S03]  /*0060*/  SHF.R.U32.HI R2, RZ, 0x7, R4 ;  /* 0x00000007ff027819 */ /* 0x000fc60000011604 */
[----:B------:R-:W0:Y:S04]  /*0070*/  SHFL.IDX PT, R3, R0, RZ, 0x1f ;  /* 0x00001fff00037589 */ /* 0x000e2800000e0000 */
[----:B------:R-:W1:Y:S01]  /*0080*/  SHFL.IDX PT, R2, R2, RZ, 0x1f ;  /* 0x00001fff02027589 */ /* 0x000e6200000e0000 */
[----:B0-----:R-:W-:Y:S02]  /*0090*/  R2UR UR4, R3 ;  /* 0x00000000030472ca */ /* 0x001fe400000e0000 */
[----:B-1----:R-:W-:-:S11]  /*00a0*/  R2UR UR6, R2 ;  /* 0x00000000020672ca */ /* 0x002fd600000e0000 */
[----:B------:R-:W-:Y:S02]  /*00b0*/  USHF.R.S32.HI UR5, URZ, 0x1f, UR4 ;  /* 0x0000001f3f057899 */ /* 0x000fe40008011404 */
[----:B------:R-:W-:Y:S02]  /*00c0*/  ISETP.NE.OR P0, PT, RZ, UR4, !P0 ;  /* 0x00000004ff007c0c */ /* 0x000fe4000c705670 */
[----:B------:R-:W-:-:S04]  /*00d0*/  ULEA.HI UR5, UR5, UR4, URZ, 0x2 ;  /* 0x0000000405057291 */ /* 0x000fc8000f8f103f */
[----:B------:R-:W-:-:S04]  /*00e0*/  ULOP3.LUT UR5, UR5, 0xfffffffc, URZ, 0xc0, !UPT ;  /* 0xfffffffc05057892 */ /* 0x000fc8000f8ec03f */
[----:B------:R-:W-:-:S03]  /*00f0*/  UIADD3 UR8, UR4, -UR5, URZ ;  /* 0x8000000504087290 */ /* 0x000fc6000fffe03f */
[----:B------:R-:W-:Y:S09]  /*0100*/  @P0 BRA `(.L_x_1) ;  /* 0x0000000000200947 */ /* 0x000ff20003800000 */
[----:B------:R-:W-:Y:S02]  /*0110*/  ULDC.64 UR4, c[0x0][0x198] ;  /* 0x0000660000047ab9 */ /* 0x000fe40000000a00 */
[----:B------:R-:W-:Y:S02]  /*0120*/  UIADD3 UR10, UP0, UR4, 0xf0, URZ ;  /* 0x000000f0040a7890 */ /* 0x000fe4000ff1e03f */
[----:B------:R-:W-:Y:S02]  /*0130*/  UIADD3 UR4, UP1, UR4, 0x1f0, URZ ;  /* 0x000001f004047890 */ /* 0x000fe4000ff3e03f */
[----:B------:R-:W-:Y:S02]  /*0140*/  UIADD3.X UR11, URZ, UR5, URZ, UP0, !UPT ;  /* 0x000000053f0b7290 */ /* 0x000fe400087fe43f */
[----:B------:R-:W-:-:S07]  /*0150*/  UIADD3.X UR5, URZ, UR5, URZ, UP1, !UPT ;  /* 0x000000053f057290 */ /* 0x000fce0008ffe43f */
[----:B------:R0:W-:Y:S02]  /*0160*/  UTMACCTL.PF [UR10] ;  /* 0x000000000a0079b9 */ /* 0x0001e40008040000 */
[----:B------:R0:W-:Y:S02]  /*0170*/  UTMACCTL.PF [UR4] ;  /* 0x00000000040079b9 */ /* 0x0001e40008040000 */
[----:B0-----:R-:W-:Y:S01]  /*0180*/  NOP ;  /* 0x0000000000007918 */ /* 0x001fe20000000000 */
.L_x_1:
[----:B------:R-:W-:Y:S05]  /*0190*/  BSYNC B0 ;  /* 0x0000000000007941 */ /* 0x000fea0003800000 */
.L_x_0:
[----:B------:R-:W0:Y:S01]  /*01a0*/  SHFL.IDX PT, R3, R0, RZ, 0x1f ;  /* 0x00001fff00037589 */ /* 0x000e2200000e0000 */
[----:B------:R-:W-:Y:S01]  /*01b0*/  UISETP.NE.AND UP0, UPT, UR8, 0x3, UPT ;  /* 0x000000030800788c */ /* 0x000fe2000bf05270 */
[----:B------:R-:W-:Y:S01]  /*01c0*/  ISETP.NE.AND P1, PT, RZ, UR6, PT ;  /* 0x00000006ff007c0c */ /* 0x000fe2000bf25270 */
[----:B------:R-:W-:Y:S02]  /*01d0*/  UIADD3 UR10, UR6, -0x1, URZ ;  /* 0xffffffff060a7890 */ /* 0x000fe4000fffe03f */
[----:B------:R-:W-:Y:S02]  /*01e0*/  UISETP.EQ.OR UP0, UPT, UR8, URZ, !UP0 ;  /* 0x0000003f0800728c */ /* 0x000fe4000c702670 */
[----:B------:R-:W-:Y:S02]  /*01f0*/  UISETP.GE.U32.AND UP1, UPT, UR10, 0x2, UPT ;  /* 0x000000020a00788c */ /* 0x000fe4000bf26070 */
[----:B------:R-:W-:-:S04]  /*0200*/  UISETP.EQ.AND UP0, UPT, UR6, URZ, UP0 ;  /* 0x0000003f0600728c */ /* 0x000fc80008702270 */
[----:B------:R-:W-:-:S04]  /*0210*/  USEL UR13, URZ, 0x1, !UP0 ;  /* 0x000000013f0d7887 */ /* 0x000fc8000c000000 */
[----:B------:R-:W-:Y:S01]  /*0220*/  USEL UR13, UR13, 0x2, UP1 ;  /* 0x000000020d0d7887 */ /* 0x000fe20008800000 */
[----:B0-----:R-:W-:-:S13]  /*0230*/  ISETP.NE.AND P0, PT, R3, RZ, PT ;  /* 0x000000ff0300720c */ /* 0x001fda0003f05270 */
[----:B------:R-:W-:Y:S05]  /*0240*/  @P0 BRA `(.L_x_2) ;  /* 0x0000000000580947 */ /* 0x000fea0003800000 */
[----:B------:R-:W0:Y:S01]  /*0250*/  S2UR UR9, SR_CgaCtaId ;  /* 0x00000000000979c3 */ /* 0x000e220000008800 */
[----:B------:R-:W-:Y:S01]  /*0260*/  UMOV UR4, 0x400 ;  /* 0x0000040000047882 */ /* 0x000fe20000000000 */
[----:B------:R-:W-:Y:S01]  /*0270*/  UMOV UR5, 0x1 ;  /* 0x0000000100057882 */ /* 0x000fe20000000000 */
[----:B------:R-:W-:Y:S01]  /*0280*/  UMOV UR6, 0x4 ;  /* 0x0000000400067882 */ /* 0x000fe20000000000 */
[----:B------:R-:W-:Y:S01]  /*0290*/  ELECT P0, URZ, PT ;  /* 0x00000000003f782f */ /* 0x000fe20003800000 */
[----:B------:R-:W-:-:S04]  /*02a0*/  UIADD3 UR6, -UR6, 0x100000, URZ ;  /* 0x0010000006067890 */ /* 0x000fc8000fffe13f */
[----:B------:R-:W-:Y:S02]  /*02b0*/  USHF.L.U32 UR7, UR6, 0xb, URZ ;  /* 0x0000000b06077899 */ /* 0x000fe4000800063f */
[----:B------:R-:W-:Y:S02]  /*02c0*/  USHF.L.U32 UR6, UR6, 0x1, URZ ;  /* 0x0000000106067899 */ /* 0x000fe4000800063f */
[----:B0-----:R-:W-:Y:S02]  /*02d0*/  ULEA UR9, UR9, UR4, 0x18 ;  /* 0x0000000409097291 */ /* 0x001fe4000f8ec03f */
[----:B------:R-:W-:-:S04]  /*02e0*/  UIADD3 UR4, -UR5, 0x100000, URZ ;  /* 0x0010000005047890 */ /* 0x000fc8000fffe13f */
[----:B------:R-:W-:Y:S02]  /*02f0*/  USHF.L.U32 UR5, UR4, 0xb, URZ ;  /* 0x0000000b04057899 */ /* 0x000fe4000800063f */
[----:B------:R-:W-:Y:S01]  /*0300*/  USHF.L.U32 UR4, UR4, 0x1, URZ ;  /* 0x0000000104047899 */ /* 0x000fe2000800063f */
[----:B------:R-:W0:Y:S11]  /*0310*/  FENCE.VIEW.ASYNC.S ;  /* 0x00000000000073c6 */ /* 0x000e360000000000 */
[----:B0-----:R0:W1:Y:S01]  /*0320*/  SYNCS.EXCH.64 URZ, [UR9], UR4 ;  /* 0x00000004093f75b2 */ /* 0x0010620008000100 */
[----:B------:R0:W2:Y:S01]  /*0330*/  SYNCS.EXCH.64 URZ, [UR9+0x20], UR6 ;  /* 0x00002006093f75b2 */ /* 0x0000a20008000100 */
[----:B------:R0:W3:Y:S01]  /*0340*/  SYNCS.EXCH.64 URZ, [UR9+0x8], UR4 ;  /* 0x00000804093f75b2 */ /* 0x0000e20008000100 */
[----:B------:R0:W4:Y:S01]  /*0350*/  SYNCS.EXCH.64 URZ, [UR9+0x28], UR6 ;  /* 0x00002806093f75b2 */ /* 0x0001220008000100 */
[----:B------:R0:W0:Y:S01]  /*0360*/  SYNCS.EXCH.64 URZ, [UR9+0x10], UR4 ;  /* 0x00001004093f75b2 */ /* 0x0000220008000100 */
[----:B------:R0:W0:Y:S01]  /*0370*/  SYNCS.EXCH.64 URZ, [UR9+0x30], UR6 ;  /* 0x00003006093f75b2 */ /* 0x0000220008000100 */
[----:B------:R0:W0:Y:S01]  /*0380*/  SYNCS.EXCH.64 URZ, [UR9+0x18], UR4 ;  /* 0x00001804093f75b2 */ /* 0x0000220008000100 */
[----:B------:R0:W0:Y:S01]  /*0390*/  SYNCS.EXCH.64 URZ, [UR9+0x38], UR6 ;  /* 0x00003806093f75b2 */ /* 0x0000220008000100 */
[----:B------:R-:W-:Y:S01]  /*03a0*/  NOP ;  /* 0x0000000000007918 */ /* 0x000fe20000000000 */
.L_x_2:
[----:B------:R-:W-:Y:S01]  /*03b0*/  SHF.R.S32.HI R2, RZ, 0x1f, R4 ;  /* 0x0000001fff027819 */ /* 0x000fe20000011404 */
[----:B------:R-:W5:Y:S01]  /*03c0*/  SHFL.IDX PT, R0, R0, RZ, 0x1f ;  /* 0x00001fff00007589 */ /* 0x000f6200000e0000 */
[----:B0-----:R-:W0:Y:S01]  /*03d0*/  S2UR UR9, SR_CTAID.X ;  /* 0x00000000000979c3 */ /* 0x001e220000002500 */
[----:B------:R-:W-:Y:S02]  /*03e0*/  ELECT P0, URZ, PT ;  /* 0x00000000003f782f */ /* 0x000fe40003800000 */
[----:B------:R-:W-:Y:S01]  /*03f0*/  LEA.HI R2, R2, R4, RZ, 0x7 ;  /* 0x0000000402027211 */ /* 0x000fe200078f38ff */
[----:B------:R-:W-:Y:S01]  /*0400*/  ULDC UR4, c[0x0][0x150] ;  /* 0x0000540000047ab9 */ /* 0x000fe20000000800 */
[----:B------:R-:W-:Y:S01]  /*0410*/  SHF.R.S32.HI R6, RZ, 0x1f, R3 ;  /* 0x0000001fff067819 */ /* 0x000fe20000011403 */
[----:B------:R-:W-:Y:S01]  /*0420*/  NOP ;  /* 0x0000000000007918 */ /* 0x000fe20000000000 */
[----:B------:R-:W-:Y:S01]  /*0430*/  LOP3.LUT R2, R2, 0xffffff80, RZ, 0xc0, !PT ;  /* 0xffffff8002027812 */ /* 0x000fe200078ec0ff */
[----:B------:R-:W-:Y:S01]  /*0440*/  NOP ;  /* 0x0000000000007918 */ /* 0x000fe20000000000 */
[----:B------:R-:W-:Y:S01]  /*0450*/  LEA.HI R6, R6, R3, RZ, 0x2 ;  /* 0x0000000306067211 */ /* 0x000fe200078f10ff */
[----:B------:R-:W1:Y:S02]  /*0460*/  LDC R8, c[0x0][0x144] ;  /* 0x00005100ff087b82 */ /* 0x000e640000000800 */
[----:B------:R-:W-:Y:S01]  /*0470*/  IMAD.IADD R4, R4, 0x1, -R2 ;  /* 0x0000000104047824 */ /* 0x000fe200078e0a02 */
[----:B------:R-:W-:Y:S01]  /*0480*/  LOP3.LUT R6, R6, 0x3ffffffc, RZ, 0xc0, !PT ;  /* 0x3ffffffc06067812 */ /* 0x000fe200078ec0ff */
[----:B------:R-:W2:Y:S03]  /*0490*/  S2R R2, SR_CTAID.Y ;  /* 0x0000000000027919 */ /* 0x000ea60000002600 */
[----:B------:R-:W-:Y:S01]  /*04a0*/  SHF.R.S32.HI R5, RZ, 0x1f, R4 ;  /* 0x0000001fff057819 */ /* 0x000fe20000011404 */
[----:B------:R-:W-:Y:S01]  /*04b0*/  IMAD.IADD R6, R3, 0x1, -R6 ;  /* 0x0000000103067824 */ /* 0x000fe200078e0a06 */
[----:B------:R-:W3:Y:S02]  /*04c0*/  LDC R15, c[0x0][0x148] ;  /* 0x00005200ff0f7b82 */ /* 0x000ee40000000800 */
[----:B------:R-:W-:-:S02]  /*04d0*/  LEA.HI R5, R5, R4, RZ, 0x3 ;  /* 0x0000000405057211 */ /* 0x000fc400078f18ff */
[----:B-----5:R-:W-:Y:S02]  /*04e0*/  ISETP.NE.OR P0, PT, R0, RZ, !P0 ;  /* 0x000000ff0000720c */ /* 0x020fe40004705670 */
[--C-:B------:R-:W-:Y:S02]  /*04f0*/  SHF.R.S32.HI R0, RZ, 0x3, R5.reuse ;  /* 0x00000003ff007819 */ /* 0x100fe40000011405 */
[----:B------:R-:W-:Y:S02]  /*0500*/  SHF.R.S32.HI R5, RZ, 0x1f, R5 ;  /* 0x0000001fff057819 */ /* 0x000fe40000011405 */
[----:B0-----:R-:W-:Y:S02]  /*0510*/  I2FP.F32.U32 R7, UR9 ;  /* 0x0000000900077c45 */ /* 0x001fe40008201000 */
[----:B------:R-:W-:-:S03]  /*0520*/  LEA.HI R5, R5, R0, RZ, 0x2 ;  /* 0x0000000005057211 */ /* 0x000fc600078f10ff */
[----:B------:R-:W-:Y:S01]  /*0530*/  FMUL R7, R7, UR4 ;  /* 0x0000000407077c20 */ /* 0x000fe20008400000 */
[----:B------:R-:W-:Y:S01]  /*0540*/  LOP3.LUT R5, R5, 0xfffffffc, RZ, 0xc0, !PT ;  /* 0xfffffffc05057812 */ /* 0x000fe200078ec0ff */
[----:B------:R-:W-:Y:S01]  /*0550*/  VOTEU.ALL UP0, P0 ;  /* 0x00000000003f7886 */ /* 0x000fe20000000000 */
[----:B------:R-:W-:Y:S01]  /*0560*/  ULDC UR4, c[0x0][0x154] ;  /* 0x0000550000047ab9 */ /* 0x000fe20000000800 */
[----:B------:R-:W-:Y:S02]  /*0570*/  VOTEU.ALL UP1, P0 ;  /* 0x00000000003f7886 */ /* 0x000fe40000020000 */
[----:B------:R-:W0:Y:S01]  /*0580*/  F2I.U32.TRUNC.NTZ R7, R7 ;  /* 0x0000000700077305 */ /* 0x000e22000020f000 */
[----:B------:R-:W-:Y:S01]  /*0590*/  IMAD.IADD R5, R0, 0x1, -R5 ;  /* 0x0000000100057824 */ /* 0x000fe200078e0a05 */
[----:B------:R-:W5:Y:S01]  /*05a0*/  @!UP0 S2UR UR7, SR_CgaCtaId ;  /* 0x00000000000789c3 */ /* 0x000f620000008800 */
[----:B------:R-:W-:Y:S02]  /*05b0*/  @!UP0 UMOV UR6, 0x400 ;  /* 0x0000040000068882 */ /* 0x000fe40000000000 */
[----:B------:R-:W-:Y:S01]  /*05c0*/  IMAD R5, R6, 0x4, R5 ;  /* 0x0000000406057824 */ /* 0x000fe200078e0205 */
[----:B--2---:R-:W-:-:S04]  /*05d0*/  I2FP.F32.U32 R6, R2 ;  /* 0x0000000200067245 */ /* 0x004fc80000201000 */
[----:B------:R-:W-:Y:S01]  /*05e0*/  LEA.HI R0, R5, R5, RZ, 0x1 ;  /* 0x0000000505007211 */ /* 0x000fe200078f08ff */
[----:B------:R-:W-:Y:S01]  /*05f0*/  FMUL R6, R6, UR4 ;  /* 0x0000000406067c20 */ /* 0x000fe20008400000 */
[----:B------:R-:W-:Y:S02]  /*0600*/  UMOV UR4, 0x20 ;  /* 0x0000002000047882 */ /* 0x000fe40000000000 */
[----:B------:R-:W-:Y:S01]  /*0610*/  LOP3.LUT R0, R0, 0xfffffffe, RZ, 0xc0, !PT ;  /* 0xfffffffe00007812 */ /* 0x000fe200078ec0ff */
[----:B0-----:R-:W-:Y:S01]  /*0620*/  IMAD.MOV R11, RZ, RZ, -R7 ;  /* 0x000000ffff0b7224 */ /* 0x001fe200078e0a07 */
[----:B------:R-:W-:-:S04]  /*0630*/  @!UP0 UIADD3 UR4, -UR4, 0x100000, URZ ;  /* 0x0010000004048890 */ /* 0x000fc8000fffe13f */
[----:B------:R-:W-:Y:S02]  /*0640*/  @!UP0 USHF.L.U32 UR5, UR4, 0xb, URZ ;  /* 0x0000000b04058899 */ /* 0x000fe4000800063f */
[----:B------:R-:W-:Y:S01]  /*0650*/  @!UP0 USHF.L.U32 UR4, UR4, 0x1, URZ ;  /* 0x0000000104048899 */ /* 0x000fe2000800063f */
[----:B------:R-:W0:Y:S01]  /*0660*/  F2I.U32.TRUNC.NTZ R6, R6 ;  /* 0x0000000600067305 */ /* 0x000e22000020f000 */
[----:B------:R-:W2:Y:S01]  /*0670*/  LDC R7, c[0x0][0x140] ;  /* 0x00005000ff077b82 */ /* 0x000ea20000000800 */
[----:B-1----:R-:W-:Y:S02]  /*0680*/  IMAD R11, R8, R11, UR9 ;  /* 0x00000009080b7e24 */ /* 0x002fe4000f8e020b */
[----:B------:R-:W-:-:S05]  /*0690*/  IMAD.IADD R0, R5, 0x1, -R0 ;  /* 0x0000000105007824 */ /* 0x000fca00078e0a00 */
[----:B------:R-:W-:Y:S01]  /*06a0*/  ISETP.NE.AND P2, PT, R0, R11, PT ;  /* 0x0000000b0000720c */ /* 0x000fe20003f45270 */
[C---:B------:R-:W-:Y:S01]  /*06b0*/  IMAD.SHL.U32 R0, R5.reuse, 0x4, RZ ;  /* 0x0000000405007824 */ /* 0x040fe200078e00ff */
[----:B-----5:R-:W-:Y:S01]  /*06c0*/  @!UP0 ULEA UR6, UR7, UR6, 0x18 ;  /* 0x0000000607068291 */ /* 0x020fe2000f8ec03f */
[----:B------:R-:W-:Y:S01]  /*06d0*/  VOTEU.ALL UP0, P0 ;  /* 0x00000000003f7886 */ /* 0x000fe20000000000 */
[----:B------:R-:W-:Y:S01]  /*06e0*/  LOP3.LUT P0, RZ, R4, 0x7, RZ, 0xc0, !PT ;  /* 0x0000000704ff7812 */ /* 0x000fe2000780c0ff */
[----:B0-----:R-:W-:Y:S01]  /*06f0*/  IMAD.MOV R12, RZ, RZ, -R6 ;  /* 0x000000ffff0c7224 */ /* 0x001fe200078e0a06 */
[----:B------:R-:W-:-:S03]  /*0700*/  LOP3.LUT R9, R5, 0xc, R0, 0x78, !PT ;  /* 0x0000000c05097812 */ /* 0x000fc600078e7800 */
[----:B---3--:R-:W-:Y:S01]  /*0710*/  IMAD R5, R15, R12, R2 ;  /* 0x0000000c0f057224 */ /* 0x008fe200078e0202 */
[C---:B------:R-:W-:Y:S01]  /*0720*/  ISETP.LT.U32.AND P0, PT, R9.reuse, 0x2, !P0 ;  /* 0x000000020900780c */ /* 0x040fe20004701070 */
[----:B------:R0:W-:Y:S02]  /*0730*/  STL [R1+0x474], R9 ;  /* 0x0004740901007387 */ /* 0x0001e40000100800 */
[----:B------:R-:W-:Y:S02]  /*0740*/  @P2 LEA.HI R0, R9, R9, RZ, 0x1 ;  /* 0x0000000909002211 */ /* 0x000fe400078f08ff */
[----:B------:R-:W1:Y:S02]  /*0750*/  FENCE.VIEW.ASYNC.S ;  /* 0x00000000000073c6 */ /* 0x000e640000000000 */
[----:B-1----:R0:W1:Y:S01]  /*0760*/  @!UP0 SYNCS.EXCH.64 URZ, [UR6+0x50], UR4 ;  /* 0x00005004063f85b2 */ /* 0x0020620008000100 */
[----:B--2---:R-:W-:Y:S02]  /*0770*/  ISETP.EQ.U32.AND P5, PT, R7, 0x1, PT ;  /* 0x000000010700780c */ /* 0x004fe40003fa2070 */
[----:B------:R-:W-:-:S04]  /*0780*/  @P2 SHF.R.S32.HI R0, RZ, 0x1, R0 ;  /* 0x00000001ff002819 */ /* 0x000fc80000011400 */
[----:B------:R-:W-:Y:S01]  /*0790*/  @P2 ISETP.NE.AND P3, PT, R0, R5, PT ;  /* 0x000000050000220c */ /* 0x000fe20003f65270 */
[----:B------:R-:W-:Y:S01]  /*07a0*/  IMAD.MOV.U32 R0, RZ, RZ, 0x1 ;  /* 0x00000001ff007424 */ /* 0x000fe200078e00ff */
[----:B------:R-:W-:Y:S02]  /*07b0*/  SEL R5, RZ, 0x1, !P0 ;  /* 0x00000001ff057807 */ /* 0x000fe40004000000 */
[----:B------:R-:W-:-:S04]  /*07c0*/  @P2 SEL R0, RZ, 0x1, P3 ;  /* 0x00000001ff002807 */ /* 0x000fc80001800000 */
[----:B------:R-:W-:Y:S01]  /*07d0*/  LOP3.LUT R0, R0, R5, RZ, 0xc0, !PT ;  /* 0x0000000500007212 */ /* 0x000fe200078ec0ff */
[----:B------:R0:W2:Y:S01]  /*07e0*/  @!UP1 SYNCS.EXCH.64 URZ, [UR6+0x58], UR4 ;  /* 0x00005804063f95b2 */ /* 0x0000a20008000100 */
[----:B------:R-:W-:-:S03]  /*07f0*/  NOP ;  /* 0x0000000000007918 */ /* 0x000fc60000000000 */
[----:B------:R0:W-:Y:S01]  /*0800*/  STL [R1+0x470], R0 ;  /* 0x0004700001007387 */ /* 0x0001e20000100800 */
[----:B-1----:R-:W-:Y:S05]  /*0810*/  @!P5 BRA `(.L_x_3) ;  /* 0x000000000008d947 */ /* 0x002fea0003800000 */
[----:B--2-4-:R-:W-:Y:S01]  /*0820*/  UCGABAR_ARV ;  /* 0x00000000000079c7 */ /* 0x014fe20008000000 */
[----:B------:R-:W-:Y:S05]  /*0830*/  BRA `(.L_x_4) ;  /* 0x0000000000047947 */ /* 0x000fea0003800000 */
.L_x_3:
[----:B--2-4-:R-:W-:Y:S01]  /*0840*/  NOP ;  /* 0x0000000000007918 */ /* 0x014fe20000000000 */
.L_x_4:
[----:B0-----:R-:W0:Y:S01]  /*0850*/  LDC R0, c[0x0][0x65c] ;  /* 0x00019700ff007b82 */ /* 0x001e220000000800 */
[----:B------:R-:W-:Y:S02]  /*0860*/  IMAD.U32 R4, RZ, RZ, UR9 ;  /* 0x00000009ff047e24 */ /* 0x000fe4000f8e00ff */
[----:B------:R-:W-:Y:S01]  /*0870*/  IMAD.MOV.U32 R5, RZ, RZ, RZ ;  /* 0x000000ffff057224 */ /* 0x000fe200078e00ff */
[----:B0-----:R-:W-:-:S13]  /*0880*/  ISETP.NE.AND P4, PT, R0, 0x1, PT ;  /* 0x000000010000780c */ /* 0x001fda0003f85270 */
[----:B------:R-:W0:Y:S01]  /*0890*/  @P4 LDC R7, c[0x0][0x10] ;  /* 0x00000400ff074b82 */ /* 0x000e220000000800 */
[----:B------:R-:W-:Y:S02]  /*08a0*/  @P4 IMAD.MOV.U32 R3, RZ, RZ, RZ ;  /* 0x000000ffff034224 */ /* 0x000fe400078e00ff */
[----:B------:R-:W-:-:S05]  /*08b0*/  @P4 IMAD.MOV.U32 R13, RZ, RZ, RZ ;  /* 0x000000ffff0d4224 */ /* 0x000fca00078e00ff */
[----:B------:R-:W1:Y:S01]  /*08c0*/  @!P4 LDC R9, c[0x0][0xc] ;  /* 0x00000300ff09cb82 */ /* 0x000e620000000800 */
[----:B0-----:R-:W-:-:S04]  /*08d0*/  @P4 IMAD.WIDE.U32 R6, R7, UR9, R2 ;  /* 0x0000000907064c25 */ /* 0x001fc8000f8e0002 */
[----:B------:R-:W-:Y:S02]  /*08e0*/  @P4 IMAD.MOV.U32 R8, RZ, RZ, R6 ;  /* 0x000000ffff084224 */ /* 0x000fe400078e0006 */
[----:B------:R-:W-:Y:S02]  /*08f0*/  @P4 IMAD.IADD R16, R7, 0x1, R13 ;  /* 0x0000000107104824 */ /* 0x000fe400078e020d */
[----:B-1----:R-:W-:-:S04]  /*0900*/  @!P4 IMAD.WIDE.U32 R4, R2, R9, R4 ;  /* 0x000000090204c225 */ /* 0x002fc800078e0004 */
[----:B------:R-:W-:Y:S02]  /*0910*/  @!P4 IMAD.MOV.U32 R8, RZ, RZ, R4 ;  /* 0x000000ffff08c224 */ /* 0x000fe400078e0004 */
[----:B------:R-:W-:-:S03]  /*0920*/  @!P4 IMAD.MOV.U32 R16, RZ, RZ, R5 ;  /* 0x000000ffff10c224 */ /* 0x000fc600078e0005 */
[----:B------:R0:W-:Y:S04]  /*0930*/  STL [R1+0x47c], R8 ;  /* 0x00047c0801007387 */ /* 0x0001e80000100800 */
[----:B------:R0:W-:Y:S01]  /*0940*/  STL [R1+0x478], R16 ;  /* 0x0004781001007387 */ /* 0x0001e20000100800 */
[----:B------:R-:W-:Y:S05]  /*0950*/  @!P5 BRA `(.L_x_5) ;  /* 0x00000000000cd947 */ /* 0x000fea0003800000 */
[----:B------:R-:W-:Y:S01]  /*0960*/  UCGABAR_WAIT ;  /* 0x0000000000007dc7 */ /* 0x000fe20008000000 */
[----:B------:R-:W-:Y:S01]  /*0970*/  CCTL.IVALL ;  /* 0x00000000ff00798f */ /* 0x000fe20002000000 */
[----:B------:R-:W-:Y:S05]  /*0980*/  BRA `(.L_x_6) ;  /* 0x0000000000047947 */ /* 0x000fea0003800000 */
.L_x_5:
[----:B------:R-:W-:Y:S06]  /*0990*/  BAR.SYNC.DEFER_BLOCKING 0x0 ;  /* 0x0000000000007b1d */ /* 0x000fec0000010000 */
.L_x_6:
[----:B------:R-:W-:Y:S05]  /*09a0*/  @!P1 BRA `(.L_x_7) ;  /* 0x00000284009c9947 */ /* 0x000fea0003800000 */
[----:B------:R-:W-:-:S06]  /*09b0*/  UISETP.GT.U32.AND UP0, UPT, UR10, 0x1, UPT ;  /* 0x000000010a00788c */ /* 0x000fcc000bf04070 */
[----:B------:R-:W-:-:S13]  /*09c0*/  PLOP3.LUT P0, PT, PT, PT, UP0, 0x80, 0x0 ;  /* 0x000000000000781c */ /* 0x000fda0003f0f008 */
[----:B------:R-:W-:Y:S05]  /*09d0*/  @P0 EXIT ;  /* 0x000000000000094d */ /* 0x000fea0003800000 */
[----:B------:R-:W-:Y:S01]  /*09e0*/  IMAD.MOV.U32 R5, RZ, RZ, -0x1 ;  /* 0xffffffffff057424 */ /* 0x000fe200078e00ff */
[----:B------:R-:W-:Y:S01]  /*09f0*/  ULDC.64 UR4, c[0x0][0x650] ;  /* 0x0001940000047ab9 */ /* 0x000fe20000000a00 */
[----:B------:R-:W-:Y:S01]  /*0a00*/  IMAD.MOV.U32 R4, RZ, RZ, -0x1 ;  /* 0xffffffffff047424 */ /* 0x000fe200078e00ff */
[----:B------:R-:W-:Y:S01]  /*0a10*/  ISETP.GE.U32.AND P0, PT, R8, UR4, PT ;  /* 0x0000000408007c0c */ /* 0x000fe2000bf06070 */
[----:B------:R-:W-:Y:S01]  /*0a20*/  UMOV UR9, 0xffffffff ;  /* 0xffffffff00097882 */ /* 0x000fe20000000000 */
[----:B------:R1:W-:Y:S01]  /*0a30*/  STL [R1+0x484], R5 ;  /* 0x0004840501007387 */ /* 0x0003e20000100800 */
[----:B------:R-:W-:Y:S02]  /*0a40*/  PRMT R0, RZ, 0x7610, R0 ;  /* 0x00007610ff007816 */ /* 0x000fe40000000000 */
[----:B------:R-:W-:Y:S01]  /*0a50*/  ISETP.GE.U32.AND.EX P0, PT, R16, UR5, PT, P0 ;  /* 0x0000000510007c0c */ /* 0x000fe2000bf06100 */
[----:B------:R1:W-:-:S12]  /*0a60*/  STL [R1+0x480], R4 ;  /* 0x0004800401007387 */ /* 0x0003d80000100800 */
[----:B-1----:R-:W-:Y:S05]  /*0a70*/  @P0 BRA `(.L_x_8) ;  /* 0x00000004003c0947 */ /* 0x002fea0003800000 */
[----:B------:R-:W-:Y:S01]  /*0a80*/  ULDC.64 UR14, c[0x0][0x628] ;  /* 0x00018a00000e7ab9 */ /* 0x000fe20000000a00 */
[----:B------:R-:W1:Y:S01]  /*0a90*/  LDC.64 R6, c[0x0][0x620] ;  /* 0x00018800ff067b82 */ /* 0x000e620000000a00 */
[----:B------:R-:W-:Y:S01]  /*0aa0*/  ISETP.NE.U32.AND P0, PT, RZ, UR14, PT ;  /* 0x0000000eff007c0c */ /* 0x000fe2000bf05070 */
[----:B------:R-:W-:Y:S01]  /*0ab0*/  ULDC UR11, c[0x0][0x630] ;  /* 0x00018c00000b7ab9 */ /* 0x000fe20000000800 */
[----:B------:R-:W-:Y:S02]  /*0ac0*/  R2UR UR4, R8 ;  /* 0x00000000080472ca */ /* 0x000fe400000e0000 */
[----:B------:R-:W-:Y:S02]  /*0ad0*/  ISETP.NE.AND.EX P0, PT, RZ, UR15, PT, P0 ;  /* 0x0000000fff007c0c */ /* 0x000fe4000bf05300 */
[----:B------:R-:W-:-:S11]  /*0ae0*/  R2UR UR5, R16 ;  /* 0x00000000100572ca */ /* 0x000fd600000e0000 */
[----:B------:R-:W-:Y:S05]  /*0af0*/  @!P0 BRA `(.L_x_9) ;  /* 0x0000000000308947 */ /* 0x000fea0003800000 */
[----:B------:R-:W-:Y:S01]  /*0b00*/  R2UR UR4, R8 ;  /* 0x00000000080472ca */ /* 0x000fe200000e0000 */
[----:B------:R-:W-:Y:S01]  /*0b10*/  ULDC UR8, c[0x0][0x634] ;  /* 0x00018d0000087ab9 */ /* 0x000fe20000000800 */
[----:B------:R-:W-:-:S11]  /*0b20*/  R2UR UR10, R16 ;  /* 0x00000000100a72ca */ /* 0x000fd600000e0000 */
[----:B------:R-:W-:-:S04]  /*0b30*/  UIADD3 UR8, UP0, UR4, UR8, URZ ;  /* 0x0000000804087290 */ /* 0x000fc8000ff1e03f */
[----:B------:R-:W-:-:S04]  /*0b40*/  UIADD3.X UR10, URZ, UR10, URZ, UP0, !UPT ;  /* 0x0000000a3f0a7290 */ /* 0x000fc800087fe43f */
[----:B------:R-:W-:-:S04]  /*0b50*/  UIMAD.WIDE.U32 UR4, UR10, UR14, URZ ;  /* 0x0000000e0a0472a5 */ /* 0x000fc8000f8e003f */
[----:B------:R-:W-:Y:S02]  /*0b60*/  UIMAD.WIDE.U32 UR6, UP0, UR8, UR15, UR4 ;  /* 0x0000000f080672a5 */ /* 0x000fe4000f800004 */
[----:B------:R-:W-:Y:S02]  /*0b70*/  UIMAD.WIDE.U32 UR4, UR8, UR14, URZ ;  /* 0x0000000e080472a5 */ /* 0x000fe4000f8e003f */
[----:B------:R-:W-:Y:S02]  /*0b80*/  UIADD3.X UR9, URZ, URZ, URZ, UP0, !UPT ;  /* 0x0000003f3f097290 */ /* 0x000fe400087fe43f */
[----:B------:R-:W-:Y:S01]  /*0b90*/  UIADD3 URZ, UP0, UR5, UR6, URZ ;  /* 0x00000006053f7290 */ /* 0x000fe2000ff1e03f */
[----:B------:R-:W-:-:S03]  /*0ba0*/  UMOV UR8, UR7 ;  /* 0x0000000700087c82 */ /* 0x000fc60008000000 */
[----:B------:R-:W-:-:S12]  /*0bb0*/  UIMAD.WIDE.U32.X UR4, UR10, UR15, UR8, UP0 ;  /* 0x0000000f0a0472a5 */ /* 0x000fd800080e0408 */
.L_x_9:
[----:B------:R-:W-:Y:S01]  /*0bc0*/  USHF.R.U64 UR9, UR4, UR11, UR5 ;  /* 0x0000000b04097299 */ /* 0x000fe20008001205 */
[----:B------:R-:W2:Y:S01]  /*0bd0*/  LDC.64 R20, c[0x0][0x640] ;  /* 0x00019000ff147b82 */ /* 0x000ea20000000a00 */
[----:B------:R-:W-:Y:S01]  /*0be0*/  USHF.R.U32.HI UR4, URZ, UR11, UR5 ;  /* 0x0000000b3f047299 */ /* 0x000fe20008011605 */
[----:B------:R-:W-:Y:S02]  /*0bf0*/  IMAD.MOV.U32 R4, RZ, RZ, R8 ;  /* 0x000000ffff047224 */ /* 0x000fe400078e0008 */
[----:B------:R-:W-:Y:S01]  /*0c00*/  IMAD R12, R15, R12, R2 ;  /* 0x0000000c0f0c7224 */ /* 0x000fe200078e0202 */
[----:B------:R-:W-:Y:S01]  /*0c10*/  IADD3 R3, P0, RZ, -UR9, RZ ;  /* 0x80000009ff037c10 */ /* 0x000fe2000ff1e0ff */
[----:B------:R-:W-:Y:S02]  /*0c20*/  IMAD.MOV.U32 R15, RZ, RZ, 0x1 ;  /* 0x00000001ff0f7424 */ /* 0x000fe400078e00ff */
[----:B------:R-:W3:Y:S02]  /*0c30*/  LDC R10, c[0x0][0x618] ;  /* 0x00018600ff0a7b82 */ /* 0x000ee40000000800 */
[----:B------:R-:W-:-:S04]  /*0c40*/  IMAD.X R5, RZ, RZ, ~UR4, P0 ;  /* 0x80000004ff057e24 */ /* 0x000fc800080e06ff */
[-C--:B-1----:R-:W-:Y:S02]  /*0c50*/  IMAD R0, R5, R6.reuse, RZ ;  /* 0x0000000605007224 */ /* 0x082fe400078e02ff */
[----:B------:R-:W1:Y:S01]  /*0c60*/  LDC R14, c[0x0][0x608] ;  /* 0x00018200ff0e7b82 */ /* 0x000e620000000800 */
[----:B------:R-:W-:Y:S02]  /*0c70*/  IMAD.MOV.U32 R5, RZ, RZ, R16 ;  /* 0x000000ffff057224 */ /* 0x000fe400078e0010 */
[----:B------:R-:W-:-:S05]  /*0c80*/  IMAD.WIDE.U32 R4, R3, R6, R4 ;  /* 0x0000000603047225 */ /* 0x000fca00078e0004 */
[----:B------:R-:W4:Y:S01]  /*0c90*/  LDC R18, c[0x0][0x658] ;  /* 0x00019600ff127b82 */ /* 0x000f220000000800 */
[----:B------:R-:W-:Y:S01]  /*0ca0*/  IMAD R3, R3, R7, R0 ;  /* 0x0000000703037224 */ /* 0x000fe200078e0200 */
[----:B--2---:R-:W-:-:S03]  /*0cb0*/  ISETP.NE.U32.AND P0, PT, R20, RZ, PT ;  /* 0x000000ff1400720c */ /* 0x004fc60003f05070 */
[----:B------:R-:W-:Y:S01]  /*0cc0*/  IMAD.IADD R3, R5, 0x1, R3 ;  /* 0x0000000105037824 */ /* 0x000fe200078e0203 */
[----:B------:R-:W-:Y:S01]  /*0cd0*/  ISETP.NE.AND.EX P0, PT, R21, RZ, PT, P0 ;  /* 0x000000ff1500720c */ /* 0x000fe20003f05300 */
[----:B------:R-:W-:Y:S01]  /*0ce0*/  IMAD.MOV.U32 R5, RZ, RZ, -0x1 ;  /* 0xffffffffff057424 */ /* 0x000fe200078e00ff */
[----:B0-----:R-:W0:Y:S02]  /*0cf0*/  LDC R16, c[0x0][0x600] ;  /* 0x00018000ff107b82 */ /* 0x001e240000000800 */
[-CC-:B---3--:R-:W-:Y:S02]  /*0d00*/  SHF.R.U64 R8, R4, R10.reuse, R3.reuse ;  /* 0x0000000a04087219 */ /* 0x188fe40000001203 */
[----:B------:R-:W-:-:S04]  /*0d10*/  SHF.R.U32.HI R3, RZ, R10, R3 ;  /* 0x0000000aff037219 */ /* 0x000fc80000011603 */
[----:B------:R-:W2:Y:S01]  /*0d20*/  LDC R13, c[0x0][0x648] ;  /* 0x00019200ff0d7b82 */ /* 0x000ea20000000800 */
[-CC-:B-1----:R-:W-:Y:S02]  /*0d30*/  SHF.R.U64 R23, R8, R14.reuse, R3.reuse ;  /* 0x0000000e08177219 */ /* 0x182fe40000001203 */
[----:B------:R-:W-:-:S05]  /*0d40*/  SHF.R.U32.HI R3, RZ, R14, R3 ;  /* 0x0000000eff037219 */ /* 0x000fca0000011603 */
[----:B------:R-:W1:Y:S01]  /*0d50*/  LDC R17, c[0x0][0x638] ;  /* 0x00018e00ff117b82 */ /* 0x000e620000000800 */
[-CC-:B----4-:R-:W-:Y:S02]  /*0d60*/  SHF.R.U64 R10, R23, R18.reuse, R3.reuse ;  /* 0x00000012170a7219 */ /* 0x190fe40000001203 */
[-C--:B------:R-:W-:Y:S02]  /*0d70*/  SHF.L.U32 R0, R5, R18.reuse, RZ ;  /* 0x0000001205007219 */ /* 0x080fe400000006ff */
[----:B------:R-:W-:Y:S01]  /*0d80*/  SHF.R.U32.HI R3, RZ, R18, R3 ;  /* 0x00000012ff037219 */ /* 0x000fe20000011603 */
[----:B------:R-:W-:Y:S01]  /*0d90*/  IMAD.MOV.U32 R2, RZ, RZ, R10 ;  /* 0x000000ffff027224 */ /* 0x000fe200078e000a */
[----:B------:R-:W-:Y:S01]  /*0da0*/  LOP3.LUT R0, RZ, R0, RZ, 0x33, !PT ;  /* 0x00000000ff007212 */ /* 0x000fe200078e33ff */
[----:B------:R-:W3:Y:S01]  /*0db0*/  LDC R19, c[0x0][0x610] ;  /* 0x00018400ff137b82 */ /* 0x000ee20000000800 */
[----:B------:R-:W-:Y:S05]  /*0dc0*/  @!P0 BRA `(.L_x_10) ;  /* 0x0000000000288947 */ /* 0x000fea0003800000 */
[----:B------:R-:W4:Y:S02]  /*0dd0*/  LDC R7, c[0x0][0x64c] ;  /* 0x00019300ff077b82 */ /* 0x000f240000000800 */
[----:B----4-:R-:W-:-:S05]  /*0de0*/  IADD3 R7, P0, R10, R7, RZ ;  /* 0x000000070a077210 */ /* 0x010fca0007f1e0ff */
[----:B------:R-:W-:-:S04]  /*0df0*/  IMAD.X R9, RZ, RZ, R3, P0 ;  /* 0x000000ffff097224 */ /* 0x000fc800000e0603 */
[----:B------:R-:W-:-:S04]  /*0e00*/  IMAD.WIDE.U32 R2, R9, R20, RZ ;  /* 0x0000001409027225 */ /* 0x000fc800078e00ff */
[----:B------:R-:W-:-:S04]  /*0e10*/  IMAD.WIDE.U32 R4, P0, R7, R21, R2 ;  /* 0x0000001507047225 */ /* 0x000fc80007800002 */
[----:B------:R-:W-:-:S04]  /*0e20*/  IMAD.WIDE.U32 R2, R7, R20, RZ ;  /* 0x0000001407027225 */ /* 0x000fc800078e00ff */
[----:B------:R-:W-:Y:S01]  /*0e30*/  IMAD.X R7, RZ, RZ, RZ, P0 ;  /* 0x000000ffff077224 */ /* 0x000fe200000e06ff */
[----:B------:R-:W-:Y:S01]  /*0e40*/  IADD3 RZ, P0, R3, R4, RZ ;  /* 0x0000000403ff7210 */ /* 0x000fe20007f1e0ff */
[----:B------:R-:W-:-:S04]  /*0e50*/  IMAD.MOV.U32 R6, RZ, RZ, R5 ;  /* 0x000000ffff067224 */ /* 0x000fc800078e0005 */
[----:B------:R-:W-:-:S08]  /*0e60*/  IMAD.WIDE.U32.X R2, R9, R21, R6, P0 ;  /* 0x0000001509027225 */ /* 0x000fd000000e0406 */
.L_x_10:
[----:B--2---:R-:W-:Y:S01]  /*0e70*/  SHF.R.U64 R4, R2, R13, R3 ;  /* 0x0000000d02047219 */ /* 0x004fe20000001203 */
[----:B0-----:R-:W-:Y:S01]  /*0e80*/  VIADD R5, R16, 0xffffffff ;  /* 0xffffffff10057836 */ /* 0x001fe20000000000 */
[----:B------:R-:W-:Y:S02]  /*0e90*/  SHF.L.U32 R2, R15, R18, RZ ;  /* 0x000000120f027219 */ /* 0x000fe400000006ff */
[----:B------:R-:W-:Y:S01]  /*0ea0*/  LOP3.LUT R3, R23, R0, RZ, 0xc0, !PT ;  /* 0x0000000017037212 */ /* 0x000fe200078ec0ff */
[----:B------:R-:W-:Y:S01]  /*0eb0*/  IMAD.MOV R6, RZ, RZ, -R4 ;  /* 0x000000ffff067224 */ /* 0x000fe200078e0a04 */
[----:B------:R-:W-:Y:S02]  /*0ec0*/  SEL R0, R11, R12, !P4 ;  /* 0x0000000c0b007207 */ /* 0x000fe40006000000 */
[----:B------:R-:W-:Y:S01]  /*0ed0*/  LOP3.LUT R5, R8, R5, RZ, 0xc0, !PT ;  /* 0x0000000508057212 */ /* 0x000fe200078ec0ff */
[----:B------:R-:W-:Y:S02]  /*0ee0*/  IMAD R7, R2, R4, R3 ;  /* 0x0000000402077224 */ /* 0x000fe400078e0203 */
[----:B-1----:R-:W-:-:S02]  /*0ef0*/  IMAD R3, R6, R17, R10 ;  /* 0x0000001106037224 */ /* 0x002fc400078e020a */
[----:B---3--:R-:W-:Y:S02]  /*0f00*/  IMAD R2, R7, R19, R0 ;  /* 0x0000001307027224 */ /* 0x008fe400078e0200 */
[----:B------:R-:W-:Y:S02]  /*0f10*/  IMAD R3, R3, R16, R5 ;  /* 0x0000001003037224 */ /* 0x000fe400078e0205 */
[----:B------:R-:W-:-:S03]  /*0f20*/  IMAD.MOV.U32 R0, RZ, RZ, 0x1 ;  /* 0x00000001ff007424 */ /* 0x000fc600078e00ff */
[----:B------:R-:W-:Y:S02]  /*0f30*/  SEL R4, R3, R2, !P4 ;  /* 0x0000000203047207 */ /* 0x000fe40006000000 */
[----:B------:R-:W-:-:S03]  /*0f40*/  SEL R2, R2, R3, !P4 ;  /* 0x0000000302027207 */ /* 0x000fc60006000000 */
[----:B------:R1:W-:Y:S04]  /*0f50*/  STL [R1+0x480], R4 ;  /* 0x0004800401007387 */ /* 0x0003e80000100800 */
[----:B------:R1:W-:Y:S02]  /*0f60*/  STL [R1+0x484], R2 ;  /* 0x0004840201007387 */ /* 0x0003e40000100800 */
.L_x_8:
[----:B------:R-:W-:-:S08]  /*0f70*/  NOP ;  /* 0x0000000000007918 */ /* 0x000fd00000000000 */
[----:B------:R-:W2:Y:S02]  /*0f80*/  USETMAXREG.TRY_ALLOC.CTAPOOL UP0, 0xe8 ;  /* 0x000000e8000079c8 */ /* 0x000ea40008000600 */
[----:B--2---:R-:W-:-:S13]  /*0f90*/  PLOP3.LUT P0, PT, PT, PT, UP0, 0x80, 0x0 ;  /* 0x000000000000781c */ /* 0x004fda0003f0f008 */
[----:B------:R-:W-:Y:S05]  /*0fa0*/  @!P0 BRA `(.L_x_8) ;  /* 0xfffffffc00f08947 */ /* 0x000fea000383ffff */
[----:B------:R-:W-:Y:S01]  /*0fb0*/  ULDC.64 UR4, c[0x0][0x598] ;  /* 0x0001660000047ab9 */ /* 0x000fe20000000a00 */
[----:B------:R-:W-:Y:S01]  /*0fc0*/  ULDC.64 UR14, c[0x0][0x208] ;  /* 0x00008200000e7ab9 */ /* 0x000fe20000000a00 */
[----:B------:R-:W-:-:S04]  /*0fd0*/  ISETP.NE.U32.AND P0, PT, RZ, UR4, PT ;  /* 0x00000004ff007c0c */ /* 0x000fc8000bf05070 */
[----:B------:R-:W-:-:S13]  /*0fe0*/  ISETP.NE.AND.EX P0, PT, RZ, UR5, PT, P0 ;  /* 0x00000005ff007c0c */ /* 0x000fda000bf05300 */
[----:B------:R-:W-:Y:S05]  /*0ff0*/  @!P0 BRA `(.L_x_11) ;  /* 0x0000000000208947 */ /* 0x000fea0003800000 */
[----:B-1----:R-:W1:Y:S02]  /*1000*/  LDC.64 R2, c[0x0][0x598] ;  /* 0x00016600ff027b82 */ /* 0x002e640000000a00 */
[----:B-1----:R-:W2:Y:S02]  /*1010*/  LDG.E.64 R2, desc[UR14][R2.64] ;  /* 0x0000000e02027981 */ /* 0x002ea4000c1e1b00 */
[----:B--2---:R-:W-:-:S04]  /*1020*/  ISETP.NE.U32.AND P0, PT, R2, RZ, PT ;  /* 0x000000ff0200720c */ /* 0x004fc80003f05070 */
[----:B------:R-:W-:-:S13]  /*1030*/  ISETP.NE.AND.EX P0, PT, R3, RZ, PT, P0 ;  /* 0x000000ff0300720c */ /* 0x000fda0003f05300 */
[----:B------:R-:W-:Y:S05]  /*1040*/  @!P0 BRA `(.L_x_11) ;  /* 0x00000000000c8947 */ /* 0x000fea0003800000 */
[----:B------:R-:W2:Y:S02]  /*1050*/  LD.E R2, desc[UR14][R2.64] ;  /* 0x0000000e02027980 */ /* 0x000ea4000c101900 */
[----:B--2---:R-:W-:Y:S01]  /*1060*/  R2UR UR20, R2 ;  /* 0x00000000021472ca */ /* 0x004fe200000e0000 */
[----:B------:R-:W-:-:S14]  /*1070*/  BRA `(.L_x_12) ;  /* 0x0000000000247947 */ /* 0x000fdc0003800000 */
.L_x_11:
[----:B------:R-:W-:Y:S02]  /*1080*/  ULDC.64 UR4, c[0x0][0x588] ;  /* 0x0001620000047ab9 */ /* 0x000fe40000000a00 */
[----:B------:R-:W-:-:S04]  /*1090*/  ISETP.NE.U32.AND P0, PT, RZ, UR4, PT ;  /* 0x00000004ff007c0c */ /* 0x000fc8000bf05070 */
[----:B------:R-:W-:-:S13]  /*10a0*/  ISETP.NE.AND.EX P0, PT, RZ, UR5, PT, P0 ;  /* 0x00000005ff007c0c */ /* 0x000fda000bf05300 */
[----:B------:R-:W-:Y:S05]  /*10b0*/  @!P0 BRA `(.L_x_13) ;  /* 0x0000000000108947 */ /* 0x000fea0003800000 */
[----:B-1----:R-:W1:Y:S02]  /*10c0*/  LDC.64 R2, c[0x0][0x588] ;  /* 0x00016200ff027b82 */ /* 0x002e640000000a00 */
[----:B-1----:R-:W2:Y:S02]  /*10d0*/  LDG.E R2, desc[UR14][R2.64] ;  /* 0x0000000e02027981 */ /* 0x002ea4000c1e1900 */
[----:B--2---:R-:W-:Y:S01]  /*10e0*/  R2UR UR20, R2 ;  /* 0x00000000021472ca */ /* 0x004fe200000e0000 */
[----:B------:R-:W-:-:S14]  /*10f0*/  BRA `(.L_x_12) ;  /* 0x0000000000047947 */ /* 0x000fdc0003800000 */
.L_x_13:
[----:B------:R-:W-:-:S05]  /*1100*/  ULDC UR20, c[0x0][0x580] ;  /* 0x0001600000147ab9 */ /* 0x000fca0000000800 */
.L_x_12:
[----:B------:R-:W-:Y:S02]  /*1110*/  ULDC.64 UR4, c[0x0][0x5a0] ;  /* 0x0001680000047ab9 */ /* 0x000fe40000000a00 */
        /* <DEDUP_REMOVED lines=11> */
.L_x_14:
        /* <DEDUP_REMOVED lines=8> */
.L_x_16:
[----:B------:R-:W-:-:S05]  /*1250*/  ULDC UR21, c[0x0][0x584] ;  /* 0x0001610000157ab9 */ /* 0x000fca0000000800 */
.L_x_15:
[----:B------:R-:W-:-:S13]  /*1260*/  LOP3.LUT P0, RZ, R0, 0xff, RZ, 0xc0, !PT ;  /* 0x000000ff00ff7812 */ /* 0x000fda000780c0ff */
[----:B------:R-:W-:Y:S05]  /*1270*/  @!P0 EXIT ;  /* 0x000000000000894d */ /* 0x000fea0003800000 */
[----:B------:R-:W-:Y:S01]  /*1280*/  ULDC UR4, c[0x0][0x28c] ;  /* 0x0000a30000047ab9 */ /* 0x000fe20000000800 */
[----:B------:R-:W-:Y:S02]  /*1290*/  ULOP3.LUT UR22, UR13, 0x1, URZ, 0xfc, !UPT ;  /* 0x000000010d167892 */ /* 0x000fe4000f8efc3f */
[----:B------:R-:W-:-:S04]  /*12a0*/  UIADD3 UR4, UR4, 0x7f, URZ ;  /* 0x0000007f04047890 */ /* 0x000fc8000fffe03f */
[----:B------:R-:W-:-:S04]  /*12b0*/  USHF.R.S32.HI UR5, URZ, 0x1f, UR4 ;  /* 0x0000001f3f057899 */ /* 0x000fc80008011404 */
[----:B------:R-:W-:-:S03]  /*12c0*/  ULEA.HI UR5, UR5, UR4, URZ, 0x7 ;  /* 0x0000000405057291 */ /* 0x000fc6000f8f383f */
[----:B------:R-:W-:Y:S01]  /*12d0*/  UMOV UR4, URZ ;  /* 0x0000003f00047c82 */ /* 0x000fe20008000000 */
[----:B------:R-:W-:-:S03]  /*12e0*/  USHF.R.S32.HI UR10, URZ, 0x7, UR5 ;  /* 0x000000073f0a7899 */ /* 0x000fc60008011405 */
[----:B------:R-:W-:-:S09]  /*12f0*/  UMOV UR5, URZ ;  /* 0x0000003f00057c82 */ /* 0x000fd20008000000 */
.L_x_553:
[----:B------:R-:W-:Y:S01]  /*1300*/  STL [R1+0x46c], RZ ;  /* 0x00046cff01007387 */ /* 0x000fe20000100800 */
[----:B------:R-:W2:Y:S01]  /*1310*/  S2UR UR18, SR_CgaCtaId ;  /* 0x00000000001279c3 */ /* 0x000ea20000008800 */
[----:B------:R-:W-:Y:S01]  /*1320*/  UMOV UR17, 0x400 ;  /* 0x0000040000117882 */ /* 0x000fe20000000000 */
[----:B------:R-:W-:Y:S01]  /*1330*/  UMOV UR6, URZ ;  /* 0x0000003f00067c82 */ /* 0x000fe20008000000 */
[----:B------:R-:W-:Y:S01]  /*1340*/  STL [R1+0x468], RZ ;  /* 0x000468ff01007387 */ /* 0x000fe20000100800 */
[----:B------:R-:W-:Y:S01]  /*1350*/  UMOV UR7, URZ ;  /* 0x0000003f00077c82 */ /* 0x000fe20008000000 */
[----:B------:R-:W-:Y:S01]  /*1360*/  UMOV UR8, URZ ;  /* 0x0000003f00087c82 */ /* 0x000fe20008000000 */
[----:B------:R-:W-:Y:S01]  /*1370*/  UMOV UR23, UR5 ;  /* 0x0000000500177c82 */ /* 0x000fe20008000000 */
[----:B------:R-:W-:Y:S01]  /*1380*/  STL [R1+0x464], RZ ;  /* 0x000464ff01007387 */ /* 0x000fe20000100800 */
[----:B01----:R-:W1:Y:S01]  /*1390*/  LDC R2, c[0x0][0x28c] ;  /* 0x0000a300ff027b82 */ /* 0x003e620000000800 */
[----:B------:R-:W-:Y:S01]  /*13a0*/  UMOV UR24, UR4 ;  /* 0x0000000400187c82 */ /* 0x000fe20008000000 */
[----:B------:R-:W-:Y:S01]  /*13b0*/  CS2R R228, SRZ ;  /* 0x0000000000e47805 */ /* 0x000fe2000001ff00 */
[----:B------:R-:W-:Y:S01]  /*13c0*/  STL [R1+0x460], RZ ;  /* 0x000460ff01007387 */ /* 0x000fe20000100800 */
[----:B------:R-:W-:-:S02]  /*13d0*/  CS2R R226, SRZ ;  /* 0x0000000000e27805 */ /* 0x000fc4000001ff00 */
[----:B------:R-:W-:Y:S02]  /*13e0*/  CS2R R224, SRZ ;  /* 0x0000000000e07805 */ /* 0x000fe4000001ff00 */
[----:B------:R-:W-:Y:S01]  /*13f0*/  CS2R R222, SRZ ;  /* 0x0000000000de7805 */ /* 0x000fe2000001ff00 */
[----:B------:R-:W-:Y:S01]  /*1400*/  STL [R1+0x45c], RZ ;  /* 0x00045cff01007387 */ /* 0x000fe20000100800 */
[----:B------:R-:W-:Y:S02]  /*1410*/  CS2R R220, SRZ ;  /* 0x0000000000dc7805 */ /* 0x000fe4000001ff00 */
[----:B------:R-:W-:Y:S02]  /*1420*/  CS2R R218, SRZ ;  /* 0x0000000000da7805 */ /* 0x000fe4000001ff00 */
        /* <DEDUP_REMOVED lines=14> */
[----:B-1----:R-:W-:Y:S02]  /*1510*/  ISETP.GE.AND P0, PT, R2, 0x1, PT ;  /* 0x000000010200780c */ /* 0x002fe40003f06270 */
        /* <DEDUP_REMOVED lines=35> */
[----:B0-----:R-:W-:-:S02]  /*1750*/  CS2R R16, SRZ ;  /* 0x0000000000107805 */ /* 0x001fc4000001ff00 */
        /* <DEDUP_REMOVED lines=94> */
[----:B------:R-:W-:Y:S04]  /*1d40*/  STL [R1+0x3c8], RZ ;  /* 0x0003c8ff01007387 */ /* 0x000fe80000100800 */
        /* <DEDUP_REMOVED lines=114> */
[----:B------:R-:W-:Y:S04]  /*2470*/  STL [R1], RZ ;  /* 0x000000ff01007387 */ /* 0x000fe80000100800 */
        /* <DEDUP_REMOVED lines=39> */
[----:B------:R-:W-:Y:S01]  /*26f0*/  STL [R1+0xa0], RZ ;  /* 0x0000a0ff01007387 */ /* 0x000fe20000100800 */
[----:B------:R-:W0:Y:S03]  /*2700*/  S2R R0, SR_TID.X ;  /* 0x0000000000007919 */ /* 0x000e260000002100 */
        /* <DEDUP_REMOVED lines=8> */
[----:B0-----:R-:W-:-:S03]  /*2790*/  LOP3.LUT R0, R0, 0x80, RZ, 0xc0, !PT ;  /* 0x0000008000007812 */ /* 0x001fc600078ec0ff */
[----:B------:R-:W-:Y:S01]  /*27a0*/  STL [R1+0xc4], RZ ;  /* 0x0000c4ff01007387 */ /* 0x000fe20000100800 */
[----:B------:R-:W-:-:S03]  /*27b0*/  SHF.R.U32.HI R0, RZ, 0x7, R0 ;  /* 0x00000007ff007819 */ /* 0x000fc60000011600 */
        /* <DEDUP_REMOVED lines=33> */
[----:B------:R-:W0:Y:S04]  /*29d0*/  SHFL.IDX PT, R0, R0, RZ, 0x1f ;  /* 0x00001fff00007589 */ /* 0x000e2800000e0000 */
[----:B------:R1:W-:Y:S04]  /*29e0*/  STL [R1+0x14c], RZ ;  /* 0x00014cff01007387 */ /* 0x0003e80000100800 */
[----:B------:R1:W-:Y:S04]  /*29f0*/  STL [R1+0x150], RZ ;  /* 0x000150ff01007387 */ /* 0x0003e80000100800 */
[----:B------:R1:W-:Y:S04]  /*2a00*/  STL [R1+0x154], RZ ;  /* 0x000154ff01007387 */ /* 0x0003e80000100800 */
[----:B------:R1:W-:Y:S04]  /*2a10*/  STL [R1+0x158], RZ ;  /* 0x000158ff01007387 */ /* 0x0003e80000100800 */
[----:B------:R1:W-:Y:S04]  /*2a20*/  STL [R1+0x15c], RZ ;  /* 0x00015cff01007387 */ /* 0x0003e80000100800 */
[----:B------:R1:W-:Y:S01]  /*2a30*/  STL [R1+0x160], RZ ;  /* 0x000160ff01007387 */ /* 0x0003e20000100800 */
[----:B0-----:R-:W-:-:S03]  /*2a40*/  R2UR UR11, R0 ;  /* 0x00000000000b72ca */ /* 0x001fc600000e0000 */
[----:B------:R1:W-:Y:S04]  /*2a50*/  STL [R1+0x164], RZ ;  /* 0x000164ff01007387 */ /* 0x0003e80000100800 */
[----:B------:R1:W-:Y:S04]  /*2a60*/  STL [R1+0x168], RZ ;  /* 0x000168ff01007387 */ /* 0x0003e80000100800 */
[----:B------:R1:W-:Y:S02]  /*2a70*/  STL [R1+0x16c], RZ ;  /* 0x00016cff01007387 */ /* 0x0003e40000100800 */
[----:B------:R-:W-:-:S02]  /*2a80*/  ULEA.HI UR12, UR11, UR11, URZ, 0x1 ;  /* 0x0000000b0b0c7291 */ /* 0x000fc4000f8f083f */
[----:B------:R1:W-:Y:S02]  /*2a90*/  STL [R1+0x170], RZ ;  /* 0x000170ff01007387 */ /* 0x0003e40000100800 */
[----:B------:R-:W-:Y:S02]  /*2aa0*/  ULOP3.LUT UR16, UR12, 0x7fffe, URZ, 0xc0, !UPT ;  /* 0x0007fffe0c107892 */ /* 0x000fe4000f8ec03f */
[----:B------:R1:W-:Y:S01]  /*2ab0*/  STL [R1+0x174], RZ ;  /* 0x000174ff01007387 */ /* 0x0003e20000100800 */
[----:B--2---:R-:W-:Y:S02]  /*2ac0*/  ULEA UR12, UR18, UR17, 0x18 ;  /* 0x00000011120c7291 */ /* 0x004fe4000f8ec03f */
[----:B------:R-:W-:Y:S01]  /*2ad0*/  UIADD3 UR16, UR11, -UR16, URZ ;  /* 0x800000100b107290 */ /* 0x000fe2000fffe03f */
[----:B------:R1:W-:Y:S03]  /*2ae0*/  STL [R1+0x178], RZ ;  /* 0x000178ff01007387 */ /* 0x0003e60000100800 */
[----:B------:R-:W-:Y:S01]  /*2af0*/  ULEA UR16, UR16, UR12, 0xd ;  /* 0x0000000c10107291 */ /* 0x000fe2000f8e683f */
[----:B------:R1:W-:Y:S03]  /*2b00*/  STL [R1+0x17c], RZ ;  /* 0x00017cff01007387 */ /* 0x0003e60000100800 */
[----:B------:R-:W-:Y:S01]  /*2b10*/  UIADD3 UR16, UR16, 0x100, URZ ;  /* 0x0000010010107890 */ /* 0x000fe2000fffe03f */
[----:B------:R1:W-:Y:S03]  /*2b20*/  STL [R1+0x180], RZ ;  /* 0x000180ff01007387 */ /* 0x0003e60000100800 */
[----:B------:R-:W-:Y:S01]  /*2b30*/  USHF.R.U32.HI UR11, URZ, 0x4, UR16 ;  /* 0x000000043f0b7899 */ /* 0x000fe20008011610 */
[----:B------:R1:W-:Y:S03]  /*2b40*/  STL [R1+0x184], RZ ;  /* 0x000184ff01007387 */ /* 0x0003e60000100800 */
[----:B------:R-:W-:Y:S01]  /*2b50*/  ULOP3.LUT UR11, UR11, 0x3fff, URZ, 0xc0, !UPT ;  /* 0x00003fff0b0b7892 */ /* 0x000fe2000f8ec03f */
[----:B------:R1:W-:Y:S04]  /*2b60*/  STL [R1+0x188], RZ ;  /* 0x000188ff01007387 */ /* 0x0003e80000100800 */
        /* <DEDUP_REMOVED lines=28> */
[----:B------:R1:W-:Y:S01]  /*2d30*/  STL [R1+0x1fc], RZ ;  /* 0x0001fcff01007387 */ /* 0x0003e20000100800 */
[----:B------:R-:W-:Y:S05]  /*2d40*/  @!P0 BRA `(.L_x_17) ;  /* 0x0000006400688947 */ /* 0x000fea0003800000 */
[----:B------:R-:W-:-:S06]  /*2d50*/  UISETP.NE.AND UP0, UPT, UR22, 0x3, UPT ;  /* 0x000000031600788c */ /* 0x000fcc000bf05270 */
[----:B------:R-:W-:-:S13]  /*2d60*/  PLOP3.LUT P1, PT, PT, PT, UP0, 0x80, 0x0 ;  /* 0x000000000000781c */ /* 0x000fda0003f2f008 */
[----:B------:R-:W-:Y:S05]  /*2d70*/  @!P1 BRA `(.L_x_18) ;  /* 0x0000000000049947 */ /* 0x000fea0003800000 */
[----:B------:R-:W-:Y:S01]  /*2d80*/  BPT.TRAP 0x1 ;  /* 0x000000040000795c */ /* 0x000fe20000300000 */
.L_x_18:
[----:B------:R-:W-:Y:S01]  /*2d90*/  ULEA UR6, UR5, UR12, 0x3 ;  /* 0x0000000c05067291 */ /* 0x000fe2000f8e183f */
[----:B------:R-:W-:-:S05]  /*2da0*/  IMAD.U32 R0, RZ, RZ, UR4 ;  /* 0x00000004ff007e24 */ /* 0x000fca000f8e00ff */
[----:B------:R-:W-:-:S04]  /*2db0*/  SHF.L.U32 R0, R0, 0x1f, RZ ;  /* 0x0000001f00007819 */ /* 0x000fc800000006ff */
[----:B------:R0:W2:Y:S01]  /*2dc0*/  SYNCS.PHASECHK.TRANS64.TRYWAIT P0, [UR6], R0 ;  /* 0x00000000ff0075a7 */ /* 0x0000a20008000146 */
[----:B------:R-:W-:Y:S05]  /*2dd0*/  @!P1 BRA `(.L_x_19) ;  /* 0x0000000000049947 */ /* 0x000fea0003800000 */
[----:B------:R-:W-:Y:S01]  /*2de0*/  BPT.TRAP 0x1 ;  /* 0x000000040000795c */ /* 0x000fe20000300000 */
.L_x_19:
[----:B--2---:R-:W-:Y:S05]  /*2df0*/  @P0 BRA `(.L_x_20) ;  /* 0x0000000000080947 */ /* 0x004fea0003800000 */
[----:B------:R-:W2:Y:S02]  /*2e00*/  SYNCS.PHASECHK.TRANS64.TRYWAIT P0, [UR6], R0 ;  /* 0x00000000ff0075a7 */ /* 0x000ea40008000146 */
[----:B--2---:R-:W-:Y:S05]  /*2e10*/  @!P0 BRA `(.L_x_21) ;  /* 0x0000027800188947 */ /* 0x004fea0003800000 */
.L_x_20:
[----:B------:R-:W-:Y:S01]  /*2e20*/  UIADD3 UR6, UR12, 0x18100, URZ ;  /* 0x000181000c067890 */ /* 0x000fe2000fffe03f */
[----:B------:R-:W-:Y:S01]  /*2e30*/  WARPGROUP.ARRIVE ;  /* 0x00000000000079c5 */ /* 0x000fe20000000000 */
[----:B------:R-:W-:Y:S02]  /*2e40*/  ULOP3.LUT UR7, UR11, 0x10000, URZ, 0xfc, !UPT ;  /* 0x000100000b077892 */ /* 0x000fe4000f8efc3f */
[----:B------:R-:W-:Y:S02]  /*2e50*/  USHF.R.U32.HI UR6, URZ, 0x4, UR6 ;  /* 0x000000043f067899 */ /* 0x000fe40008011606 */
[----:B------:R-:W-:Y:S02]  /*2e60*/  UIMAD UR7, UR5, 0x600, UR7 ;  /* 0x00000600050778a4 */ /* 0x000fe4000f8e0207 */
[----:B------:R-:W-:Y:S01]  /*2e70*/  ULOP3.LUT UR6, UR6, 0x3fff, URZ, 0xc0, !UPT ;  /* 0x00003fff06067892 */ /* 0x000fe2000f8ec03f */
[----:B------:R-:W-:Y:S01]  /*2e80*/  UMOV UR17, 0x40000040 ;  /* 0x4000004000117882 */ /* 0x000fe20000000000 */
[----:B------:R-:W-:-:S02]  /*2e90*/  UMOV UR19, 0x40000040 ;  /* 0x4000004000137882 */ /* 0x000fc40000000000 */
[----:B------:R-:W-:Y:S01]  /*2ea0*/  ULOP3.LUT UR6, UR6, 0x10000, URZ, 0xfc, !UPT ;  /* 0x0001000006067892 */ /* 0x000fe2000f8efc3f */
[----:B------:R-:W-:-:S03]  /*2eb0*/  UMOV UR16, UR7 ;  /* 0x0000000700107c82 */ /* 0x000fc60008000000 */
[----:B------:R-:W-:-:S07]  /*2ec0*/  ULEA UR8, UR5, UR6, 0xb ;  /* 0x0000000605087291 */ /* 0x000fce000f8e583f */
[----:B------:R-:W-:Y:S02]  /*2ed0*/  UMOV UR18, UR8 ;  /* 0x0000000800127c82 */ /* 0x000fe40008000000 */
[----:B------:R-:W-:Y:S01]  /*2ee0*/  QGMMA.64x256x32.F32.E4M3.E4M3 R24, gdesc[UR16], RZ, !UPT, gsb0 ;  /* 0x03e00000101879f3 */ /* 0x000fe2000c0008ff */
[----:B------:R-:W-:Y:S01]  /*2ef0*/  UIADD3 UR16, UR7, 0x400, URZ ;  /* 0x0000040007107890 */ /* 0x000fe2000fffe03f */
[----:B------:R-:W-:Y:S01]  /*2f00*/  UMOV UR17, 0x40000040 ;  /* 0x4000004000117882 */ /* 0x000fe20000000000 */
[----:B------:R-:W-:Y:S02]  /*2f10*/  WARPGROUP.DEPBAR.LE gsb0, 0x0 ;  /* 0x00008000000079c5 */ /* 0x000fe40000010000 */
[----:B------:R-:W-:Y:S04]  /*2f20*/  STL.64 [R1], R24 ;  /* 0x0000001801007387 */ /* 0x000fe80000100a00 */
[----:B------:R-:W-:Y:S04]  /*2f30*/  STL.64 [R1+0x8], R26 ;  /* 0x0000081a01007387 */ /* 0x000fe80000100a00 */
        /* <DEDUP_REMOVED lines=61> */
[----:B------:R3:W-:Y:S02]  /*3310*/  STL.64 [R1+0x1f8], R150 ;  /* 0x0001f89601007387 */ /* 0x0007e40000100a00 */
[----:B---3--:R-:W-:-:S06]  /*3320*/  WARPGROUP.ARRIVE ;  /* 0x00000000000079c5 */ /* 0x008fcc0000000000 */
[----:B------:R-:W-:Y:S03]  /*3330*/  QGMMA.64x256x32.F32.E4M3.E4M3 R24, gdesc[UR16], RZ, !UPT, gsb0 ;  /* 0x03e00000101879f3 */ /* 0x000fe6000c0008ff */
[----:B------:R-:W-:Y:S02]  /*3340*/  WARPGROUP.DEPBAR.LE gsb0, 0x0 ;  /* 0x00008000000079c5 */ /* 0x000fe40000010000 */
        /* <DEDUP_REMOVED lines=63> */
[----:B------:R3:W-:Y:S04]  /*3740*/  STL.64 [R1+0x630], R24 ;  /* 0x0006301801007387 */ /* 0x0007e80000100a00 */
[----:B---3--:R-:W3:Y:S04]  /*3750*/  LDL.LU.64 R24, [R1] ;  /* 0x0000000001187983 */ /* 0x008ee80000300a00 */
[----:B------:R-:W3:Y:S04]  /*3760*/  LDL.LU.64 R26, [R1+0x8] ;  /* 0x00000800011a7983 */ /* 0x000ee80000300a00 */
        /* <DEDUP_REMOVED lines=61> */
[----:B------:R-:W3:Y:S01]  /*3b40*/  LDL.LU.64 R150, [R1+0x1f8] ;  /* 0x0001f80001967983 */ /* 0x000ee20000300a00 */
[----:B------:R-:W-:-:S02]  /*3b50*/  UIADD3 UR16, UR7, 0x2, URZ ;  /* 0x0000000207107890 */ /* 0x000fc4000fffe03f */
[----:B------:R-:W-:Y:S01]  /*3b60*/  UIADD3 UR18, UR8, 0x2, URZ ;  /* 0x0000000208127890 */ /* 0x000fe2000fffe03f */
[----:B------:R-:W-:Y:S01]  /*3b70*/  UMOV UR17, 0x40000040 ;  /* 0x4000004000117882 */ /* 0x000fe20000000000 */
[----:B------:R-:W-:Y:S01]  /*3b80*/  UMOV UR19, 0x40000040 ;  /* 0x4000004000137882 */ /* 0x000fe20000000000 */
[----:B---3--:R-:W-:-:S06]  /*3b90*/  WARPGROUP.ARRIVE ;  /* 0x00000000000079c5 */ /* 0x008fcc0000000000 */
[----:B------:R-:W-:Y:S03]  /*3ba0*/  QGMMA.64x256x32.F32.E4M3.E4M3 R24, gdesc[UR16], R24, gsb0 ;  /* 0x03e00000101879f3 */ /* 0x000fe60008000818 */
[----:B------:R-:W-:Y:S02]  /*3bb0*/  WARPGROUP.DEPBAR.LE gsb0, 0x0 ;  /* 0x00008000000079c5 */ /* 0x000fe40000010000 */
[----:B------:R-:W-:Y:S01]  /*3bc0*/  STL.64 [R1], R24 ;  /* 0x0000001801007387 */ /* 0x000fe20000100a00 */
[----:B------:R-:W-:Y:S01]  /*3bd0*/  IMAD.MOV.U32 R2, RZ, RZ, R150 ;  /* 0x000000ffff027224 */ /* 0x000fe200078e0096 */
[----:B------:R-:W-:Y:S01]  /*3be0*/  MOV R4, R148 ;  /* 0x0000009400047202 */ /* 0x000fe20000000f00 */
[----:B0-2---:R-:W-:Y:S01]  /*3bf0*/  IMAD.MOV.U32 R0, RZ, RZ, R151 ;  /* 0x000000ffff007224 */ /* 0x005fe200078e0097 */
[----:B------:R-:W-:Y:S01]  /*3c00*/  STL.64 [R1+0x8], R26 ;  /* 0x0000081a01007387 */ /* 0x000fe20000100a00 */
[----:B------:R-:W-:-:S02]  /*3c10*/  IMAD.MOV.U32 R3, RZ, RZ, R149 ;  /* 0x000000ffff037224 */ /* 0x000fc400078e0095 */
[----:B------:R-:W-:Y:S01]  /*3c20*/  IMAD.MOV.U32 R6, RZ, RZ, R146 ;  /* 0x000000ffff067224 */ /* 0x000fe200078e0092 */
[----:B------:R-:W-:Y:S01]  /*3c30*/  STL.64 [R1+0x10], R28 ;  /* 0x0000101c01007387 */ /* 0x000fe20000100a00 */
[----:B------:R-:W-:Y:S02]  /*3c40*/  IMAD.MOV.U32 R5, RZ, RZ, R147 ;  /* 0x000000ffff057224 */ /* 0x000fe400078e0093 */
[----:B------:R-:W-:Y:S01]  /*3c50*/  IMAD.MOV.U32 R8, RZ, RZ, R144 ;  /* 0x000000ffff087224 */ /* 0x000fe200078e0090 */
[----:B------:R-:W-:Y:S01]  /*3c60*/  STL.64 [R1+0x18], R30 ;  /* 0x0000181e01007387 */ /* 0x000fe20000100a00 */
[----:B------:R-:W-:Y:S02]  /*3c70*/  IMAD.MOV.U32 R7, RZ, RZ, R145 ;  /* 0x000000ffff077224 */ /* 0x000fe400078e0091 */
[----:B------:R-:W-:Y:S01]  /*3c80*/  IMAD.MOV.U32 R10, RZ, RZ, R142 ;  /* 0x000000ffff0a7224 */ /* 0x000fe200078e008e */
        /* <DEDUP_REMOVED lines=30> */
[----:B------:R0:W-:Y:S01]  /*3e70*/  STL [R1+0x70], R52 ;  /* 0x0000703401007387 */ /* 0x0001e20000100800 */
[----:B------:R-:W-:Y:S02]  /*3e80*/  IMAD.MOV.U32 R199, RZ, RZ, R123 ;  /* 0x000000ffffc77224 */ /* 0x000fe400078e007b */
[----:B------:R-:W-:Y:S01]  /*3e90*/  IMAD.MOV.U32 R196, RZ, RZ, R120 ;  /* 0x000000ffffc47224 */ /* 0x000fe200078e0078 */
[----:B------:R-:W2:Y:S01]  /*3ea0*/  LDL.LU.64 R150, [R1+0x828] ;  /* 0x0008280001967983 */ /* 0x000ea20000300a00 */
[----:B------:R-:W-:Y:S02]  /*3eb0*/  IMAD.MOV.U32 R197, RZ, RZ, R121 ;  /* 0x000000ffffc57224 */ /* 0x000fe400078e0079 */
[----:B------:R-:W-:Y:S01]  /*3ec0*/  IMAD.MOV.U32 R194, RZ, RZ, R118 ;  /* 0x000000ffffc27224 */ /* 0x000fe200078e0076 */
[----:B------:R-:W2:Y:S01]  /*3ed0*/  LDL.LU.64 R148, [R1+0x820] ;  /* 0x0008200001947983 */ /* 0x000ea20000300a00 */
[----:B------:R-:W-:-:S02]  /*3ee0*/  IMAD.MOV.U32 R195, RZ, RZ, R119 ;  /* 0x000000ffffc37224 */ /* 0x000fc400078e0077 */
[----:B------:R-:W-:Y:S01]  /*3ef0*/  IMAD.MOV.U32 R192, RZ, RZ, R116 ;  /* 0x000000ffffc07224 */ /* 0x000fe200078e0074 */
[----:B------:R-:W2:Y:S01]  /*3f00*/  LDL.LU.64 R146, [R1+0x818] ;  /* 0x0008180001927983 */ /* 0x000ea20000300a00 */
        /* <DEDUP_REMOVED lines=95> */
[----:B------:R-:W2:Y:S04]  /*4500*/  LDL.LU.64 R82, [R1+0x718] ;  /* 0x0007180001527983 */ /* 0x000ea80000300a00 */
        /* <DEDUP_REMOVED lines=14> */
[----:B0-----:R-:W2:Y:S04]  /*45f0*/  LDL.LU.64 R52, [R1+0x6a0] ;  /* 0x0006a00001347983 */ /* 0x001ea80000300a00 */
        /* <DEDUP_REMOVED lines=13> */
[----:B------:R-:W2:Y:S01]  /*46d0*/  LDL.LU.64 R24, [R1+0x630] ;  /* 0x0006300001187983 */ /* 0x000ea20000300a00 */
[----:B------:R-:W-:Y:S01]  /*46e0*/  UIADD3 UR16, UR7, 0x402, URZ ;  /* 0x0000040207107890 */ /* 0x000fe2000fffe03f */
[----:B------:R-:W-:Y:S01]  /*46f0*/  UMOV UR17, 0x40000040 ;  /* 0x4000004000117882 */ /* 0x000fe20000000000 */
[----:B--2---:R-:W-:-:S07]  /*4700*/  WARPGROUP.ARRIVE ;  /* 0x00000000000079c5 */ /* 0x004fce0000000000 */
[----:B------:R-:W-:Y:S03]  /*4710*/  QGMMA.64x256x32.F32.E4M3.E4M3 R24, gdesc[UR16], R24, gsb0 ;  /* 0x03e00000101879f3 */ /* 0x000fe60008000818 */
        /* <DEDUP_REMOVED lines=27> */
[----:B0-----:R-:W2:Y:S04]  /*48d0*/  LDL.LU R100, [R1] ;  /* 0x0000000001647983 */ /* 0x001ea80000300800 */
[----:B------:R-:W2:Y:S04]  /*48e0*/  LDL.LU R101, [R1+0x4] ;  /* 0x0000040001657983 */ /* 0x000ea80000300800 */
        /* <DEDUP_REMOVED lines=26> */
[----:B------:R-:W2:Y:S01]  /*4a90*/  LDL.LU R128, [R1+0x70] ;  /* 0x0000700001807983 */ /* 0x000ea20000300800 */
[----:B------:R-:W-:-:S02]  /*4aa0*/  IMAD.MOV.U32 R129, RZ, RZ, R227 ;  /* 0x000000ffff817224 */ /* 0x000fc400078e00e3 */
[----:B------:R-:W-:Y:S02]  /*4ab0*/  IMAD.MOV.U32 R130, RZ, RZ, R226 ;  /* 0x000000ffff827224 */ /* 0x000fe400078e00e2 */
[----:B------:R-:W-:Y:S02]  /*4ac0*/  IMAD.MOV.U32 R131, RZ, RZ, R225 ;  /* 0x000000ffff837224 */ /* 0x000fe400078e00e1 */
[----:B------:R-:W-:Y:S02]  /*4ad0*/  IMAD.MOV.U32 R132, RZ, RZ, R224 ;  /* 0x000000ffff847224 */ /* 0x000fe400078e00e0 */
[----:B------:R-:W-:Y:S02]  /*4ae0*/  IMAD.MOV.U32 R133, RZ, RZ, R223 ;  /* 0x000000ffff857224 */ /* 0x000fe400078e00df */
[----:B------:R-:W-:Y:S02]  /*4af0*/  IMAD.MOV.U32 R134, RZ, RZ, R222 ;  /* 0x000000ffff867224 */ /* 0x000fe400078e00de */
        /* <DEDUP_REMOVED lines=39> */
[----:B------:R-:W-:Y:S01]  /*4d70*/  IMAD.MOV.U32 R227, RZ, RZ, R0 ;  /* 0x000000ffffe37224 */ /* 0x000fe200078e0000 */
[----:B------:R-:W-:Y:S02]  /*4d80*/  UIADD3 UR16, UR7, 0x4, URZ ;  /* 0x0000000407107890 */ /* 0x000fe4000fffe03f */
[----:B------:R-:W-:Y:S01]  /*4d90*/  UIADD3 UR18, UR8, 0x4, URZ ;  /* 0x0000000408127890 */ /* 0x000fe2000fffe03f */
[----:B------:R-:W-:Y:S01]  /*4da0*/  UMOV UR17, 0x40000040 ;  /* 0x4000004000117882 */ /* 0x000fe20000000000 */
[----:B------:R-:W-:Y:S01]  /*4db0*/  UMOV UR19, 0x40000040 ;  /* 0x4000004000137882 */ /* 0x000fe20000000000 */
[----:B--2---:R-:W-:-:S06]  /*4dc0*/  WARPGROUP.ARRIVE ;  /* 0x00000000000079c5 */ /* 0x004fcc0000000000 */
[----:B------:R-:W-:Y:S03]  /*4dd0*/  QGMMA.64x256x32.F32.E4M3.E4M3 R100, gdesc[UR16], R100, gsb0 ;  /* 0x03e00000106479f3 */ /* 0x000fe60008000864 */
        /* <DEDUP_REMOVED lines=191> */
[----:B0-----:R-:W2:Y:S04]  /*59d0*/  LDL.LU.64 R100, [R1] ;  /* 0x0000000001647983 */ /* 0x001ea80000300a00 */
        /* <DEDUP_REMOVED lines=63> */
[----:B------:R-:W-:-:S02]  /*5dd0*/  UIADD3 UR16, UR7, 0x6, URZ ;  /* 0x0000000607107890 */ /* 0x000fc4000fffe03f */
[----:B------:R-:W-:Y:S01]  /*5de0*/  UIADD3 UR18, UR8, 0x6, URZ ;  /* 0x0000000608127890 */ /* 0x000fe2000fffe03f */
[----:B------:R-:W-:Y:S01]  /*5df0*/  UMOV UR17, 0x40000040 ;  /* 0x4000004000117882 */ /* 0x000fe20000000000 */
[----:B------:R-:W-:Y:S01]  /*5e00*/  UMOV UR19, 0x40000040 ;  /* 0x4000004000137882 */ /* 0x000fe20000000000 */
        /* <DEDUP_REMOVED lines=93> */
[----:B0-----:R-:W3:Y:S04]  /*63e0*/  LDL.LU.64 R150, [R1+0x558] ;  /* 0x0005580001967983 */ /* 0x001ee80000300a00 */
        /* <DEDUP_REMOVED lines=25> */
[----:B------:R-:W-:Y:S01]  /*6580*/  UIADD3 UR16, UR7, 0x406, URZ ;  /* 0x0000040607107890 */ /* 0x000fe2000fffe03f */
[----:B------:R-:W-:-:S02]  /*6590*/  UMOV UR17, 0x40000040 ;  /* 0x4000004000117882 */ /* 0x000fc40000000000 */
[----:B------:R0:W-:Y:S01]  /*65a0*/  STL [R1+0x2f0], RZ ;  /* 0x0002f0ff01007387 */ /* 0x0001e20000100800 */
[----:B------:R-:W-:-:S03]  /*65b0*/  ULDC UR7, c[0x0][0x50c] ;  /* 0x0001430000077ab9 */ /* 0x000fc60000000800 */
        /* <DEDUP_REMOVED lines=39> */
[----:B---3--:R-:W-:-:S06]  /*6830*/  WARPGROUP.ARRIVE ;  /* 0x00000000000079c5 */ /* 0x008fcc0000000000 */
[----:B------:R-:W-:Y:S01]  /*6840*/  QGMMA.64x256x32.F32.E4M3.E4M3 R24, gdesc[UR16], R24, gsb0 ;  /* 0x03e00000101879f3 */ /* 0x000fe20008000818 */
        /* <DEDUP_REMOVED lines=12> */
[----:B------:R-:W-:-:S03]  /*6910*/  UISETP.NE.AND UP0, UPT, UR7, 0x4, UPT ;  /* 0x000000040700788c */ /* 0x000fc6000bf05270 */
[----:B------:R0:W-:Y:S04]  /*6920*/  STL [R1+0x220], RZ ;  /* 0x000220ff01007387 */ /* 0x0001e80000100800 */
[----:B------:R0:W-:Y:S04]  /*6930*/  STL [R1+0x21c], RZ ;  /* 0x00021cff01007387 */ /* 0x0001e80000100800 */
[----:B------:R0:W-:Y:S04]  /*6940*/  STL [R1+0x218], RZ ;  /* 0x000218ff01007387 */ /* 0x0001e80000100800 */
[----:B------:R0:W-:Y:S01]  /*6950*/  STL [R1+0x214], RZ ;  /* 0x000214ff01007387 */ /* 0x0001e20000100800 */
[----:B------:R-:W-:-:S03]  /*6960*/  USEL UR7, URZ, 0x1, UP0 ;  /* 0x000000013f077887 */ /* 0x000fc60008000000 */
[----:B------:R0:W-:Y:S04]  /*6970*/  STL [R1+0x210], RZ ;  /* 0x000210ff01007387 */ /* 0x0001e80000100800 */
[----:B------:R0:W-:Y:S04]  /*6980*/  STL [R1+0x20c], RZ ;  /* 0x00020cff01007387 */ /* 0x0001e80000100800 */
[----:B------:R0:W-:Y:S04]  /*6990*/  STL [R1+0x208], RZ ;  /* 0x000208ff01007387 */ /* 0x0001e80000100800 */
[----:B------:R0:W-:Y:S04]  /*69a0*/  STL [R1+0x204], RZ ;  /* 0x000204ff01007387 */ /* 0x0001e80000100800 */
[----:B------:R0:W-:Y:S01]  /*69b0*/  STL [R1+0x200], RZ ;  /* 0x000200ff01007387 */ /* 0x0001e20000100800 */
[----:B------:R-:W-:Y:S01]  /*69c0*/  ISETP.NE.AND P0, PT, RZ, UR7, PT ;  /* 0x00000007ff007c0c */ /* 0x000fe2000bf05270 */
[----:B------:R-:W-:Y:S01]  /*69d0*/  UMOV UR6, 0x4 ;  /* 0x0000000400067882 */ /* 0x000fe20000000000 */
[----:B------:R-:W-:Y:S01]  /*69e0*/  IMAD.MOV.U32 R0, RZ, RZ, R227 ;  /* 0x000000ffff007224 */ /* 0x000fe200078e00e3 */
[----:B------:R-:W-:-:S02]  /*69f0*/  CS2R R228, SRZ ;  /* 0x0000000000e47805 */ /* 0x000fc4000001ff00 */
[----:B--2---:R-:W-:Y:S02]  /*6a00*/  CS2R R226, SRZ ;  /* 0x0000000000e27805 */ /* 0x004fe4000001ff00 */
[----:B------:R-:W-:Y:S02]  /*6a10*/  CS2R R224, SRZ ;  /* 0x0000000000e07805 */ /* 0x000fe4000001ff00 */
[----:B------:R-:W-:Y:S02]  /*6a20*/  CS2R R222, SRZ ;  /* 0x0000000000de7805 */ /* 0x000fe4000001ff00 */
[----:B------:R-:W-:Y:S02]  /*6a30*/  CS2R R220, SRZ ;  /* 0x0000000000dc7805 */ /* 0x000fe4000001ff00 */
[----:B------:R-:W-:Y:S02]  /*6a40*/  CS2R R218, SRZ ;  /* 0x0000000000da7805 */ /* 0x000fe4000001ff00 */
[----:B------:R-:W-:-:S02]  /*6a50*/  CS2R R216, SRZ ;  /* 0x0000000000d87805 */ /* 0x000fc4000001ff00 */
[----:B------:R-:W-:Y:S02]  /*6a60*/  CS2R R214, SRZ ;  /* 0x0000000000d67805 */ /* 0x000fe4000001ff00 */
        /* <DEDUP_REMOVED lines=41> */
[----:B------:R-:W-:Y:S01]  /*6d00*/  CS2R R2, SRZ ;  /* 0x0000000000027805 */ /* 0x000fe2000001ff00 */
[----:B------:R-:W-:Y:S02]  /*6d10*/  WARPGROUP.DEPBAR.LE gsb0, 0x0 ;  /* 0x00008000000079c5 */ /* 0x000fe40000010000 */
[----:B0-----:R-:W-:Y:S05]  /*6d20*/  @!P0 BRA `(.L_x_22) ;  /* 0x0000002400588947 */ /* 0x001fea0003800000 */
[----:B------:R-:W2:Y:S04]  /*6d30*/  LDL R2, [R1] ;  /* 0x0000000001027983 */ /* 0x000ea80000100800 */
[----:B------:R-:W3:Y:S04]  /*6d40*/  LDL R3, [R1+0x4] ;  /* 0x0000040001037983 */ /* 0x000ee80000100800 */
[----:B------:R-:W4:Y:S04]  /*6d50*/  LDL R4, [R1+0x8] ;  /* 0x0000080001047983 */ /* 0x000f280000100800 */
[----:B------:R-:W5:Y:S04]  /*6d60*/  LDL R5, [R1+0xc] ;  /* 0x00000c0001057983 */ /* 0x000f680000100800 */
        /* <DEDUP_REMOVED lines=94> */
[----:B------:R0:W-:Y:S04]  /*7350*/  STL [R1+0x500], R123 ;  /* 0x0005007b01007387 */ /* 0x0001e80000100800 */
[----:B0-----:R-:W2:Y:S04]  /*7360*/  LDL R123, [R1+0x188] ;  /* 0x00018800017b7983 */ /* 0x001ea80000100800 */
[----:B------:R0:W-:Y:S04]  /*7370*/  STL [R1+0x4fc], R124 ;  /* 0x0004fc7c01007387 */ /* 0x0001e80000100800 */
[----:B0-----:R-:W3:Y:S04]  /*7380*/  LDL R124, [R1+0x18c] ;  /* 0x00018c00017c7983 */ /* 0x001ee80000100800 */
[----:B------:R0:W-:Y:S04]  /*7390*/  STL [R1+0x4f8], R125 ;  /* 0x0004f87d01007387 */ /* 0x0001e80000100800 */
[----:B0-----:R-:W4:Y:S04]  /*73a0*/  LDL R125, [R1+0x190] ;  /* 0x00019000017d7983 */ /* 0x001f280000100800 */
[----:B------:R0:W-:Y:S04]  /*73b0*/  STL [R1+0x4f4], R126 ;  /* 0x0004f47e01007387 */ /* 0x0001e80000100800 */
[----:B0-----:R-:W5:Y:S04]  /*73c0*/  LDL R126, [R1+0x194] ;  /* 0x00019400017e7983 */ /* 0x001f680000100800 */
[----:B------:R0:W-:Y:S04]  /*73d0*/  STL [R1+0x4f0], R127 ;  /* 0x0004f07f01007387 */ /* 0x0001e80000100800 */
[----:B0-----:R-:W3:Y:S04]  /*73e0*/  LDL R127, [R1+0x198] ;  /* 0x00019800017f7983 */ /* 0x001ee80000100800 */
        /* <DEDUP_REMOVED lines=47> */
[----:B0-----:R-:W3:Y:S01]  /*76e0*/  LDL R151, [R1+0x1f8] ;  /* 0x0001f80001977983 */ /* 0x001ee20000100800 */
[----:B----4-:R-:W-:-:S01]  /*76f0*/  FADD R125, RZ, R125 ;  /* 0x0000007dff7d7221 */ /* 0x010fc20000000000 */
[----:B--2---:R-:W-:Y:S01]  /*7700*/  FADD R228, RZ, R123 ;  /* 0x0000007bffe47221 */ /* 0x004fe20000000000 */
[----:B-----5:R-:W-:-:S01]  /*7710*/  FADD R126, RZ, R126 ;  /* 0x0000007eff7e7221 */ /* 0x020fc20000000000 */
[----:B------:R-:W2:Y:S01]  /*7720*/  LDL.LU R123, [R1+0x500] ;  /* 0x00050000017b7983 */ /* 0x000ea20000300800 */
[----:B---3--:R-:W-:-:S01]  /*7730*/  FADD R229, RZ, R124 ;  /* 0x0000007cffe57221 */ /* 0x008fc20000000000 */
[----:B------:R-:W-:Y:S01]  /*7740*/  FADD R127, RZ, R127 ;  /* 0x0000007fff7f7221 */ /* 0x000fe20000000000 */
[----:B------:R-:W-:-:S01]  /*7750*/  FADD R0, RZ, R0 ;  /* 0x00000000ff007221 */ /* 0x000fc20000000000 */
[----:B------:R-:W3:Y:S01]  /*7760*/  LDL.LU R124, [R1+0x4fc] ;  /* 0x0004fc00017c7983 */ /* 0x000ee20000300800 */
[----:B------:R-:W-:-:S01]  /*7770*/  FADD R128, RZ, R128 ;  /* 0x00000080ff807221 */ /* 0x000fc20000000000 */
[----:B------:R-:W-:Y:S01]  /*7780*/  FADD R2, RZ, R2 ;  /* 0x00000002ff027221 */ /* 0x000fe20000000000 */
[----:B------:R-:W-:-:S01]  /*7790*/  FADD R3, RZ, R3 ;  /* 0x00000003ff037221 */ /* 0x000fc20000000000 */
[----:B------:R0:W-:Y:S01]  /*77a0*/  STL [R1+0x200], R125 ;  /* 0x0002007d01007387 */ /* 0x0001e20000100800 */
[----:B------:R-:W-:-:S01]  /*77b0*/  FADD R129, RZ, R129 ;  /* 0x00000081ff817221 */ /* 0x000fc20000000000 */
[----:B------:R-:W-:Y:S01]  /*77c0*/  FADD R130, RZ, R130 ;  /* 0x00000082ff827221 */ /* 0x000fe20000000000 */
[----:B------:R-:W-:-:S01]  /*77d0*/  FADD R4, RZ, R4 ;  /* 0x00000004ff047221 */ /* 0x000fc20000000000 */
[----:B------:R-:W-:Y:S01]  /*77e0*/  FADD R5, RZ, R5 ;  /* 0x00000005ff057221 */ /* 0x000fe20000000000 */
[----:B------:R-:W-:-:S01]  /*77f0*/  FADD R6, RZ, R6 ;  /* 0x00000006ff067221 */ /* 0x000fc20000000000 */
[----:B------:R-:W-:Y:S01]  /*7800*/  FADD R7, RZ, R7 ;  /* 0x00000007ff077221 */ /* 0x000fe20000000000 */
[----:B------:R-:W-:-:S01]  /*7810*/  FADD R8, RZ, R8 ;  /* 0x00000008ff087221 */ /* 0x000fc20000000000 */
[----:B------:R-:W-:Y:S01]  /*7820*/  FADD R9, RZ, R9 ;  /* 0x00000009ff097221 */ /* 0x000fe20000000000 */
[----:B------:R-:W-:-:S01]  /*7830*/  FADD R10, RZ, R10 ;  /* 0x0000000aff0a7221 */ /* 0x000fc20000000000 */
[----:B0-----:R-:W4:Y:S01]  /*7840*/  LDL.LU R125, [R1+0x4f8] ;  /* 0x0004f800017d7983 */ /* 0x001f220000300800 */
        /* <DEDUP_REMOVED lines=13> */
[----:B0-----:R-:W5:Y:S01]  /*7920*/  LDL.LU R126, [R1+0x4f4] ;  /* 0x0004f400017e7983 */ /* 0x001f620000300800 */
        /* <DEDUP_REMOVED lines=98> */
[----:B------:R-:W-:-:S03]  /*7f50*/  FADD R227, RZ, R227 ;  /* 0x000000e3ffe37221 */ /* 0x000fc60000000000 */
[----:B------:R0:W-:Y:S01]  /*7f60*/  STL [R1+0x224], R134 ;  /* 0x0002248601007387 */ /* 0x0001e20000100800 */
[----:B------:R-:W-:-:S03]  /*7f70*/  FADD R139, RZ, R139 ;  /* 0x0000008bff8b7221 */ /* 0x000fc60000000000 */
[----:B0-----:R-:W5:Y:S04]  /*7f80*/  LDL.LU R134, [R1+0x4d4] ;  /* 0x0004d40001867983 */ /* 0x001f680000300800 */
        /* <DEDUP_REMOVED lines=36> */
[----:B------:R0:W-:Y:S04]  /*81d0*/  STL [R1+0x258], R147 ;  /* 0x0002589301007387 */ /* 0x0001e80000100800 */
        /* <DEDUP_REMOVED lines=9> */
[----:B------:R0:W-:Y:S02]  /*8270*/  STL [R1+0x26c], R0 ;  /* 0x00026c0001007387 */ /* 0x0001e40000100800 */
[----:B0-----:R-:W-:-:S05]  /*8280*/  FADD R0, RZ, R24 ;  /* 0x00000018ff007221 */ /* 0x001fca0000000000 */
        /* <DEDUP_REMOVED lines=197> */
[----:B--2---:R-:W-:-:S05]  /*8ee0*/  FADD R0, RZ, R123 ;  /* 0x0000007bff007221 */ /* 0x004fca0000000000 */
[----:B------:R3:W-:Y:S02]  /*8ef0*/  STL [R1+0x3fc], R0 ;  /* 0x0003fc0001007387 */ /* 0x0007e40000100800 */
[----:B---3--:R-:W-:-:S05]  /*8f00*/  FADD R0, RZ, R124 ;  /* 0x0000007cff007221 */ /* 0x008fca0000000000 */
[----:B------:R4:W-:Y:S02]  /*8f10*/  STL [R1+0x400], R0 ;  /* 0x0004000001007387 */ /* 0x0009e40000100800 */
[----:B----4-:R-:W-:-:S05]  /*8f20*/  FADD R0, RZ, R125 ;  /* 0x0000007dff007221 */ /* 0x010fca0000000000 */
[----:B------:R5:W-:Y:S02]  /*8f30*/  STL [R1+0x404], R0 ;  /* 0x0004040001007387 */ /* 0x000be40000100800 */
[----:B-----5:R-:W-:-:S05]  /*8f40*/  FADD R0, RZ, R126 ;  /* 0x0000007eff007221 */ /* 0x020fca0000000000 */
        /* <DEDUP_REMOVED lines=50> */
[----:B------:R0:W-:Y:S01]  /*9270*/  STL [R1+0x46c], R0 ;  /* 0x00046c0001007387 */ /* 0x0001e20000100800 */
[----:B------:R-:W-:-:S05]  /*9280*/  UMOV UR6, URZ ;  /* 0x0000003f00067c82 */ /* 0x000fca0008000000 */
.L_x_22:
[----:B------:R-:W-:Y:S01]  /*9290*/  UIADD3 UR23, UR5, 0x1, URZ ;  /* 0x0000000105177890 */ /* 0x000fe2000fffe03f */
[----:B------:R-:W-:-:S03]  /*92a0*/  UMOV UR8, 0x1 ;  /* 0x0000000100087882 */ /* 0x000fc60000000000 */
[----:B------:R-:W-:-:S04]  /*92b0*/  UISETP.NE.AND UP0, UPT, UR23, 0x4, UPT ;  /* 0x000000041700788c */ /* 0x000fc8000bf05270 */
[----:B------:R-:W-:Y:S02]  /*92c0*/  USEL UR24, URZ, 0x1, UP0 ;  /* 0x000000013f187887 */ /* 0x000fe40008000000 */
[----:B------:R-:W-:Y:S02]  /*92d0*/  USEL UR23, UR23, URZ, UP0 ;  /* 0x0000003f17177287 */ /* 0x000fe40008000000 */
[----:B------:R-:W-:-:S12]  /*92e0*/  ULOP3.LUT UR24, UR4, UR24, URZ, 0x3c, !UPT ;  /* 0x0000001804187292 */ /* 0x000fd8000f8e3c3f */
.L_x_17:
[----:B------:R-:W-:-:S04]  /*92f0*/  UISETP.LT.AND UP0, UPT, UR10, 0x1, UPT ;  /* 0x000000010a00788c */ /* 0x000fc8000bf01270 */
[----:B------:R-:W-:-:S04]  /*9300*/  USEL UR16, UR10, 0x1, UP0 ;  /* 0x000000010a107887 */ /* 0x000fc80008000000 */
[----:B------:R-:W-:-:S04]  /*9310*/  UIADD3 UR26, UR10, -UR16, URZ ;  /* 0x800000100a1a7290 */ /* 0x000fc8000fffe03f */
[----:B------:R-:W-:-:S06]  /*9320*/  UISETP.GE.AND UP0, UPT, UR26, 0x1, UPT ;  /* 0x000000011a00788c */ /* 0x000fcc000bf06270 */
[----:B------:R-:W-:-:S13]  /*9330*/  PLOP3.LUT P0, PT, PT, PT, UP0, 0x80, 0x0 ;  /* 0x000000000000781c */ /* 0x000fda0003f0f008 */
[----:B------:R-:W-:Y:S05]  /*9340*/  @!P0 BRA `(.L_x_23) ;  /* 0x0000008c00a08947 */ /* 0x000fea0003800000 */
[----:B------:R-:W-:Y:S01]  /*9350*/  UMOV UR25, UR5 ;  /* 0x0000000500197c82 */ /* 0x000fe20008000000 */
[----:B------:R-:W-:-:S05]  /*9360*/  ULDC UR27, c[0x0][0x50c] ;  /* 0x00014300001b7ab9 */ /* 0x000fca0000000800 */
.L_x_31:
[----:B------:R-:W-:-:S06]  /*9370*/  UISETP.NE.AND UP0, UPT, UR22, 0x3, UPT ;  /* 0x000000031600788c */ /* 0x000fcc000bf05270 */
[----:B------:R-:W-:-:S13]  /*9380*/  PLOP3.LUT P1, PT, PT, PT, UP0, 0x80, 0x0 ;  /* 0x000000000000781c */ /* 0x000fda0003f2f008 */
[----:B-----5:R-:W-:Y:S05]  /*9390*/  @!P1 BRA `(.L_x_24) ;  /* 0x0000000000049947 */ /* 0x020fea0003800000 */
[----:B------:R-:W-:Y:S01]  /*93a0*/  BPT.TRAP 0x1 ;  /* 0x000000040000795c */ /* 0x000fe20000300000 */
.L_x_24:
[----:B------:R-:W2:Y:S01]  /*93b0*/  S2UR UR16, SR_CgaCtaId ;  /* 0x00000000001079c3 */ /* 0x000ea20000008800 */
[----:B------:R-:W-:Y:S01]  /*93c0*/  UMOV UR12, 0x400 ;  /* 0x00000400000c7882 */ /* 0x000fe20000000000 */
[----:B0-----:R-:W-:-:S05]  /*93d0*/  IMAD.U32 R0, RZ, RZ, UR24 ;  /* 0x00000018ff007e24 */ /* 0x001fca000f8e00ff */
[----:B------:R-:W-:Y:S01]  /*93e0*/  SHF.L.U32 R0, R0, 0x1f, RZ ;  /* 0x0000001f00007819 */ /* 0x000fe200000006ff */
[----:B--2---:R-:W-:-:S04]  /*93f0*/  ULEA UR12, UR16, UR12, 0x18 ;  /* 0x0000000c100c7291 */ /* 0x004fc8000f8ec03f */
[----:B------:R-:W-:-:S09]  /*9400*/  ULEA UR16, UR23, UR12, 0x3 ;  /* 0x0000000c17107291 */ /* 0x000fd2000f8e183f */
[----:B------:R0:W2:Y:S01]  /*9410*/  SYNCS.PHASECHK.TRANS64.TRYWAIT P0, [UR16], R0 ;  /* 0x00000000ff0075a7 */ /* 0x0000a20008000150 */
[----:B------:R-:W-:Y:S05]  /*9420*/  @!P1 BRA `(.L_x_25) ;  /* 0x0000000000049947 */ /* 0x000fea0003800000 */
[----:B------:R-:W-:Y:S01]  /*9430*/  BPT.TRAP 0x1 ;  /* 0x000000040000795c */ /* 0x000fe20000300000 */
.L_x_25:
[----:B--2---:R-:W-:Y:S05]  /*9440*/  @P0 BRA `(.L_x_26) ;  /* 0x0000000000080947 */ /* 0x004fea0003800000 */
[----:B------:R-:W2:Y:S02]  /*9450*/  SYNCS.PHASECHK.TRANS64.TRYWAIT P0, [UR16], R0 ;  /* 0x00000000ff0075a7 */ /* 0x000ea40008000150 */
[----:B--2---:R-:W-:Y:S05]  /*9460*/  @!P0 BRA `(.L_x_27) ;  /* 0x00000210009c8947 */ /* 0x004fea0003800000 */
.L_x_26:
        /* <DEDUP_REMOVED lines=64> */
[----:B--2---:R-:W2:Y:S04]  /*9870*/  LDL.LU.64 R100, [R1] ;  /* 0x0000000001647983 */ /* 0x004ea80000300a00 */
        /* <DEDUP_REMOVED lines=64> */
[----:B------:R-:W-:Y:S01]  /*9c80*/  UISETP.NE.AND UP0, UPT, UR7, URZ, UPT ;  /* 0x0000003f0700728c */ /* 0x000fe2000bf05270 */
[----:B------:R-:W-:Y:S01]  /*9c90*/  STL [R1+0x6e4], R23 ;  /* 0x0006e41701007387 */ /* 0x000fe20000100800 */
[----:B------:R-:W-:Y:S02]  /*9ca0*/  USHF.R.U32.HI UR16, URZ, 0x4, UR16 ;  /* 0x000000043f107899 */ /* 0x000fe40008011610 */
[----:B------:R-:W-:Y:S01]  /*9cb0*/  USEL UR8, UR8, URZ, !UP0 ;  /* 0x0000003f08087287 */ /* 0x000fe2000c000000 */
[----:B------:R-:W-:Y:S01]  /*9cc0*/  STL [R1+0x6e0], R22 ;  /* 0x0006e01601007387 */ /* 0x000fe20000100800 */
[----:B------:R-:W-:Y:S02]  /*9cd0*/  ULOP3.LUT UR16, UR16, 0x3fff, URZ, 0xc0, !UPT ;  /* 0x00003fff10107892 */ /* 0x000fe4000f8ec03f */
[----:B------:R-:W-:Y:S01]  /*9ce0*/  UISETP.NE.U32.AND UP0, UPT, UR8, URZ, UPT ;  /* 0x0000003f0800728c */ /* 0x000fe2000bf05070 */
[----:B------:R-:W-:Y:S01]  /*9cf0*/  STL [R1+0x6dc], R21 ;  /* 0x0006dc1501007387 */ /* 0x000fe20000100800 */
[----:B------:R-:W-:-:S02]  /*9d00*/  ULOP3.LUT UR7, UR11, 0x10000, URZ, 0xfc, !UPT ;  /* 0x000100000b077892 */ /* 0x000fc4000f8efc3f */
[----:B------:R-:W-:Y:S01]  /*9d10*/  ULOP3.LUT UR8, UR16, 0x10000, URZ, 0xfc, !UPT ;  /* 0x0001000010087892 */ /* 0x000fe2000f8efc3f */
[----:B------:R-:W-:Y:S01]  /*9d20*/  STL [R1+0x6d8], R20 ;  /* 0x0006d81401007387 */ /* 0x000fe20000100800 */
[----:B------:R-:W-:Y:S02]  /*9d30*/  UIMAD UR7, UR23, 0x600, UR7 ;  /* 0x00000600170778a4 */ /* 0x000fe4000f8e0207 */
[----:B------:R-:W-:Y:S01]  /*9d40*/  ULEA UR8, UR23, UR8, 0xb ;  /* 0x0000000817087291 */ /* 0x000fe2000f8e583f */
[----:B------:R-:W-:Y:S01]  /*9d50*/  STL [R1+0x6d4], R19 ;  /* 0x0006d41301007387 */ /* 0x000fe20000100800 */
[----:B------:R-:W-:Y:S01]  /*9d60*/  UMOV UR17, 0x40000040 ;  /* 0x4000004000117882 */ /* 0x000fe20000000000 */
[----:B------:R-:W-:Y:S02]  /*9d70*/  UMOV UR19, 0x40000040 ;  /* 0x4000004000137882 */ /* 0x000fe40000000000 */
[----:B------:R-:W-:Y:S01]  /*9d80*/  UMOV UR16, UR7 ;  /* 0x0000000700107c82 */ /* 0x000fe20008000000 */
[----:B------:R-:W-:Y:S01]  /*9d90*/  STL [R1+0x6d0], R18 ;  /* 0x0006d01201007387 */ /* 0x000fe20000100800 */
[----:B------:R-:W-:-:S03]  /*9da0*/  UMOV UR18, UR8 ;  /* 0x0000000800127c82 */ /* 0x000fc60008000000 */
[----:B------:R-:W-:Y:S04]  /*9db0*/  STL [R1+0x6cc], R17 ;  /* 0x0006cc1101007387 */ /* 0x000fe80000100800 */
        /* <DEDUP_REMOVED lines=14> */
[----:B-----5:R3:W-:Y:S01]  /*9ea0*/  STL [R1+0x690], R2 ;  /* 0x0006900201007387 */ /* 0x0207e20000100800 */
[----:B--2---:R-:W-:-:S06]  /*9eb0*/  WARPGROUP.ARRIVE ;  /* 0x00000000000079c5 */ /* 0x004fcc0000000000 */
[----:B------:R-:W-:Y:S03]  /*9ec0*/  QGMMA.64x256x32.F32.E4M3.E4M3 R100, gdesc[UR16], R100, UP0, gsb0 ;  /* 0x03e00000106479f3 */ /* 0x000fe6000b800864 */
[----:B------:R-:W-:Y:S02]  /*9ed0*/  WARPGROUP.DEPBAR.LE gsb0, 0x0 ;  /* 0x00008000000079c5 */ /* 0x000fe40000010000 */
[----:B------:R-:W-:Y:S01]  /*9ee0*/  STL.64 [R1], R100 ;  /* 0x0000006401007387 */ /* 0x000fe20000100a00 */
[----:B---3--:R-:W-:Y:S02]  /*9ef0*/  IMAD.MOV.U32 R2, RZ, RZ, R226 ;  /* 0x000000ffff027224 */ /* 0x008fe400078e00e2 */
[----:B0-----:R-:W-:Y:S01]  /*9f00*/  IMAD.MOV.U32 R0, RZ, RZ, R227 ;  /* 0x000000ffff007224 */ /* 0x001fe200078e00e3 */
        /* <DEDUP_REMOVED lines=31> */
[----:B------:R-:W-:-:S03]  /*a100*/  IMAD.MOV.U32 R23, RZ, RZ, R205 ;  /* 0x000000ffff177224 */ /* 0x000fc600078e00cd */
        /* <DEDUP_REMOVED lines=40> */
[----:B------:R0:W-:Y:S04]  /*a390*/  STL [R1+0x1a0], R204 ;  /* 0x0001a0cc01007387 */ /* 0x0001e80000100800 */
[----:B------:R-:W2:Y:S04]  /*a3a0*/  LDL.LU.64 R226, [R1+0xce0] ;  /* 0x000ce00001e27983 */ /* 0x000ea80000300a00 */
[----:B------:R-:W3:Y:S04]  /*a3b0*/  LDL.LU.64 R224, [R1+0xcd8] ;  /* 0x000cd80001e07983 */ /* 0x000ee80000300a00 */
[----:B------:R-:W4:Y:S04]  /*a3c0*/  LDL.LU.64 R222, [R1+0xcd0] ;  /* 0x000cd00001de7983 */ /* 0x000f280000300a00 */
        /* <DEDUP_REMOVED lines=8> */
[----:B0-----:R-:W4:Y:S04]  /*a450*/  LDL.LU.64 R204, [R1+0xc88] ;  /* 0x000c880001cc7983 */ /* 0x001f280000300a00 */
        /* <DEDUP_REMOVED lines=51> */
[----:B------:R-:W4:Y:S01]  /*a790*/  LDL.LU.64 R100, [R1+0xae8] ;  /* 0x000ae80001647983 */ /* 0x000f220000300a00 */
[----:B------:R-:W-:Y:S01]  /*a7a0*/  UIADD3 UR16, UR7, 0x400, URZ ;  /* 0x0000040007107890 */ /* 0x000fe2000fffe03f */
[----:B------:R-:W-:-:S02]  /*a7b0*/  UMOV UR17, 0x40000040 ;  /* 0x4000004000117882 */ /* 0x000fc40000000000 */
[----:B--2---:R-:W-:Y:S04]  /*a7c0*/  STL.64 [R1+0xae0], R226 ;  /* 0x000ae0e201007387 */ /* 0x004fe80000100a00 */
[----:B---3--:R-:W-:Y:S04]  /*a7d0*/  STL.64 [R1+0xad8], R224 ;  /* 0x000ad8e001007387 */ /* 0x008fe80000100a00 */
[----:B----4-:R-:W-:Y:S04]  /*a7e0*/  STL.64 [R1+0xad0], R222 ;  /* 0x000ad0de01007387 */ /* 0x010fe80000100a00 */
        /* <DEDUP_REMOVED lines=34> */
[----:B------:R-:W-:Y:S01]  /*aa10*/  STL.64 [R1+0x9b8], R152 ;  /* 0x0009b89801007387 */ /* 0x000fe20000100a00 */
[----:B------:R-:W-:-:S06]  /*aa20*/  WARPGROUP.ARRIVE ;  /* 0x00000000000079c5 */ /* 0x000fcc0000000000 */
[----:B------:R-:W-:Y:S03]  /*aa30*/  QGMMA.64x256x32.F32.E4M3.E4M3 R24, gdesc[UR16], R24, UP0, gsb0 ;  /* 0x03e00000101879f3 */ /* 0x000fe6000b800818 */
        /* <DEDUP_REMOVED lines=132> */
[----:B------:R-:W-:Y:S01]  /*b280*/  IMAD.MOV.U32 R205, RZ, RZ, R23 ;  /* 0x000000ffffcd7224 */ /* 0x000fe200078e0017 */
[----:B------:R-:W-:Y:S01]  /*b290*/  MOV R217, R11 ;  /* 0x0000000b00d97202 */ /* 0x000fe20000000f00 */
[----:B------:R-:W-:Y:S01]  /*b2a0*/  IMAD.MOV.U32 R206, RZ, RZ, R22 ;  /* 0x000000ffffce7224 */ /* 0x000fe200078e0016 */
[----:B------:R-:W-:Y:S01]  /*b2b0*/  UIADD3 UR16, UR7, 0x2, URZ ;  /* 0x0000000207107890 */ /* 0x000fe2000fffe03f */
[----:B------:R-:W-:Y:S01]  /*b2c0*/  IMAD.MOV.U32 R207, RZ, RZ, R21 ;  /* 0x000000ffffcf7224 */ /* 0x000fe200078e0015 */
[----:B------:R-:W-:Y:S01]  /*b2d0*/  UIADD3 UR18, UR8, 0x2, URZ ;  /* 0x0000000208127890 */ /* 0x000fe2000fffe03f */
[----:B------:R-:W-:Y:S01]  /*b2e0*/  IMAD.MOV.U32 R208, RZ, RZ, R20 ;  /* 0x000000ffffd07224 */ /* 0x000fe200078e0014 */
[----:B------:R-:W-:Y:S01]  /*b2f0*/  UMOV UR17, 0x40000040 ;  /* 0x4000004000117882 */ /* 0x000fe20000000000 */
[----:B------:R-:W-:Y:S01]  /*b300*/  IMAD.MOV.U32 R209, RZ, RZ, R19 ;  /* 0x000000ffffd17224 */ /* 0x000fe200078e0013 */
[----:B------:R-:W-:Y:S01]  /*b310*/  UMOV UR19, 0x40000040 ;  /* 0x4000004000137882 */ /* 0x000fe20000000000 */
        /* <DEDUP_REMOVED lines=16> */
[----:B------:R-:W-:-:S06]  /*b420*/  IMAD.MOV.U32 R227, RZ, RZ, R0 ;  /* 0x000000ffffe37224 */ /* 0x000fcc00078e0000 */
        /* <DEDUP_REMOVED lines=67> */
[----:B0-----:R-:W2:Y:S04]  /*b860*/  LDL.LU.64 R226, [R1+0xae0] ;  /* 0x000ae00001e27983 */ /* 0x001ea80000300a00 */
        /* <DEDUP_REMOVED lines=200> */
[----:B--2---:R-:W-:-:S06]  /*c4f0*/  WARPGROUP.ARRIVE ;  /* 0x00000000000079c5 */ /* 0x004fcc0000000000 */
[----:B------:R-:W-:Y:S03]  /*c500*/  QGMMA.64x256x32.F32.E4M3.E4M3 R100, gdesc[UR16], R100, gsb0 ;  /* 0x03e00000106479f3 */ /* 0x000fe60008000864 */
[----:B------:R-:W-:Y:S02]  /*c510*/  WARPGROUP.DEPBAR.LE gsb0, 0x0 ;  /* 0x00008000000079c5 */ /* 0x000fe40000010000 */
[----:B------:R-:W-:Y:S01]  /*c520*/  STL.64 [R1], R100 ;  /* 0x0000006401007387 */ /* 0x000fe20000100a00 */
        /* <DEDUP_REMOVED lines=335> */
[----:B------:R-:W-:Y:S01]  /*da20*/  IMAD.MOV.U32 R227, RZ, RZ, R0 ;  /* 0x000000ffffe37224 */ /* 0x000fe200078e0000 */
[----:B------:R-:W-:Y:S01]  /*da30*/  UIADD3 UR16, UR7, 0x6, URZ ;  /* 0x0000000607107890 */ /* 0x000fe2000fffe03f */
[----:B------:R0:W5:Y:S01]  /*da40*/  LDL.LU R23, [R1+0x6e4] ;  /* 0x0006e40001177983 */ /* 0x0001620000300800 */
[----:B------:R-:W-:Y:S01]  /*da50*/  UIADD3 UR18, UR8, 0x6, URZ ;  /* 0x0000000608127890 */ /* 0x000fe2000fffe03f */
[----:B------:R-:W-:Y:S01]  /*da60*/  UMOV UR17, 0x40000040 ;  /* 0x4000004000117882 */ /* 0x000fe20000000000 */
[----:B------:R-:W-:Y:S01]  /*da70*/  UMOV UR19, 0x40000040 ;  /* 0x4000004000137882 */ /* 0x000fe20000000000 */
[----:B------:R0:W5:Y:S04]  /*da80*/  LDL.LU R22, [R1+0x6e0] ;  /* 0x0006e00001167983 */ /* 0x0001680000300800 */
        /* <DEDUP_REMOVED lines=19> */
[----:B------:R0:W5:Y:S01]  /*dbc0*/  LDL.LU R2, [R1+0x690] ;  /* 0x0006900001027983 */ /* 0x0001620000300800 */
        /* <DEDUP_REMOVED lines=67> */
[----:B--2---:R0:W5:Y:S04]  /*e000*/  LDL.LU.64 R226, [R1+0x688] ;  /* 0x0006880001e27983 */ /* 0x0041680000300a00 */
[----:B------:R0:W5:Y:S04]  /*e010*/  LDL.LU.64 R224, [R1+0x680] ;  /* 0x0006800001e07983 */ /* 0x0001680000300a00 */
        /* <DEDUP_REMOVED lines=64> */
[----:B------:R-:W-:-:S04]  /*e420*/  UIADD3 UR6, UR6, 0x4, URZ ;  /* 0x0000000406067890 */ /* 0x000fc8000fffe03f */
[----:B------:R-:W-:-:S04]  /*e430*/  UISETP.NE.AND UP0, UPT, UR6, UR27, UPT ;  /* 0x0000001b0600728c */ /* 0x000fc8000bf05270 */
[----:B------:R-:W-:-:S06]  /*e440*/  USEL UR7, URZ, 0x1, UP0 ;  /* 0x000000013f077887 */ /* 0x000fcc0008000000 */
[----:B------:R-:W-:Y:S01]  /*e450*/  ISETP.NE.AND P0, PT, RZ, UR7, PT ;  /* 0x00000007ff007c0c */ /* 0x000fe2000bf05270 */
[----:B--2---:R-:W-:-:S06]  /*e460*/  WARPGROUP.ARRIVE ;  /* 0x00000000000079c5 */ /* 0x004fcc0000000000 */
[----:B------:R-:W-:Y:S03]  /*e470*/  QGMMA.64x256x32.F32.E4M3.E4M3 R24, gdesc[UR16], R24, gsb0 ;  /* 0x03e00000101879f3 */ /* 0x000fe60008000818 */
[----:B------:R-:W-:-:S03]  /*e480*/  WARPGROUP.DEPBAR.LE gsb0, 0x0 ;  /* 0x00008000000079c5 */ /* 0x000fc60000010000 */
[----:B0-----:R-:W-:Y:S05]  /*e490*/  @!P0 BRA `(.L_x_28) ;  /* 0x0000003800d48947 */ /* 0x001fea0003800000 */
[----:B------:R0:W-:Y:S04]  /*e4a0*/  STL [R1+0x684], R26 ;  /* 0x0006841a01007387 */ /* 0x0001e80000100800 */
[----:B0-----:R-:W2:Y:S04]  /*e4b0*/  LDL R26, [R1] ;  /* 0x00000000011a7983 */ /* 0x001ea80000100800 */
[----:B------:R0:W-:Y:S04]  /*e4c0*/  STL [R1+0x680], R27 ;  /* 0x0006801b01007387 */ /* 0x0001e80000100800 */
[----:B0-----:R-:W3:Y:S04]  /*e4d0*/  LDL R27, [R1+0x4] ;  /* 0x00000400011b7983 */ /* 0x001ee80000100800 */
[----:B------:R0:W-:Y:S04]  /*e4e0*/  STL [R1+0x67c], R28 ;  /* 0x00067c1c01007387 */ /* 0x0001e80000100800 */
[----:B0-----:R-:W4:Y:S04]  /*e4f0*/  LDL R28, [R1+0x8] ;  /* 0x00000800011c7983 */ /* 0x001f280000100800 */
        /* <DEDUP_REMOVED lines=180> */
[----:B------:R-:W4:Y:S04]  /*f040*/  LDL.LU R0, [R1+0x20c] ;  /* 0x00020c0001007983 */ /* 0x000f280000300800 */
[----:B------:R0:W-:Y:S04]  /*f050*/  STL [R1+0x510], R119 ;  /* 0x0005107701007387 */ /* 0x0001e80000100800 */
[----:B0-----:R-:W4:Y:S04]  /*f060*/  LDL R119, [R1+0x1ac] ;  /* 0x0001ac0001777983 */ /* 0x001f280000100800 */
[----:B------:R0:W-:Y:S04]  /*f070*/  STL [R1+0x50c], R120 ;  /* 0x00050c7801007387 */ /* 0x0001e80000100800 */
[----:B0-----:R-:W4:Y:S04]  /*f080*/  LDL.LU R120, [R1+0x218] ;  /* 0x0002180001787983 */ /* 0x001f280000300800 */
[----:B------:R0:W-:Y:S04]  /*f090*/  STL [R1+0x508], R121 ;  /* 0x0005087901007387 */ /* 0x0001e80000100800 */
[----:B0-----:R-:W4:Y:S04]  /*f0a0*/  LDL R121, [R1+0x1b0] ;  /* 0x0001b00001797983 */ /* 0x001f280000100800 */
[----:B------:R0:W-:Y:S04]  /*f0b0*/  STL [R1+0x504], R122 ;  /* 0x0005047a01007387 */ /* 0x0001e80000100800 */
[----:B0-----:R-:W4:Y:S04]  /*f0c0*/  LDL R122, [R1+0x1a8] ;  /* 0x0001a800017a7983 */ /* 0x001f280000100800 */
        /* <DEDUP_REMOVED lines=55> */
[----:B0-----:R-:W4:Y:S01]  /*f440*/  LDL R150, [R1+0x178] ;  /* 0x0001780001967983 */ /* 0x001f220000100800 */
[----:B--2--5:R-:W-:-:S01]  /*f450*/  FADD R2, R26, R2 ;  /* 0x000000021a027221 */ /* 0x024fc20000000000 */
[----:B---3--:R-:W-:-:S02]  /*f460*/  FADD R3, R27, R3 ;  /* 0x000000031b037221 */ /* 0x008fc40000000000 */
[----:B------:R0:W-:Y:S01]  /*f470*/  STL [R1+0x490], R151 ;  /* 0x0004909701007387 */ /* 0x0001e20000100800 */
[----:B----4-:R-:W-:-:S01]  /*f480*/  FADD R4, R28, R4 ;  /* 0x000000041c047221 */ /* 0x010fc20000000000 */
[----:B------:R-:W-:Y:S01]  /*f490*/  FADD R5, R29, R5 ;  /* 0x000000051d057221 */ /* 0x000fe20000000000 */
[----:B------:R-:W-:-:S01]  /*f4a0*/  FADD R6, R30, R6 ;  /* 0x000000061e067221 */ /* 0x000fc20000000000 */
[----:B------:R-:W-:Y:S01]  /*f4b0*/  FADD R7, R31, R7 ;  /* 0x000000071f077221 */ /* 0x000fe20000000000 */
[----:B0-----:R-:W2:Y:S04]  /*f4c0*/  LDL R151, [R1+0x174] ;  /* 0x0001740001977983 */ /* 0x001ea80000100800 */
[----:B------:R-:W3:Y:S04]  /*f4d0*/  LDL.LU R26, [R1+0x684] ;  /* 0x00068400011a7983 */ /* 0x000ee80000300800 */
[----:B------:R-:W4:Y:S01]  /*f4e0*/  LDL.LU R27, [R1+0x680] ;  /* 0x00068000011b7983 */ /* 0x000f220000300800 */
[----:B------:R-:W-:-:S03]  /*f4f0*/  FADD R8, R32, R8 ;  /* 0x0000000820087221 */ /* 0x000fc60000000000 */
        /* <DEDUP_REMOVED lines=169> */
[----:B------:R-:W-:-:S01]  /*ff90*/  FADD R220, R116, R220 ;  /* 0x000000dc74dc7221 */ /* 0x000fc20000000000 */
[----:B------:R-:W-:Y:S02]  /*ffa0*/  FADD R0, R131, R0 ;  /* 0x0000000083007221 */ /* 0x000fe40000000000 */
[----:B------:R-:W4:Y:S01]  /*ffb0*/  LDL.LU R113, [R1+0x528] ;  /* 0x0005280001717983 */ /* 0x000f220000300800 */
[----:B------:R-:W-:-:S01]  /*ffc0*/  FADD R221, R117, R221 ;  /* 0x000000dd75dd7221 */ /* 0x000fc20000000000 */
[----:B------:R-:W-:Y:S02]  /*ffd0*/  FADD R135, R137, R135 ;  /* 0x0000008789877221 */ /* 0x000fe40000000000 */
[----:B------:R-:W4:Y:S01]  /*ffe0*/  LDL.LU R114, [R1+0x524] ;  /* 0x0005240001727983 */ /* 0x000f220000300800 */
[----:B------:R-:W-:-:S03]  /*fff0*/  FADD R222, R118, R222 ;  /* 0x000000de76de7221 */ /* 0x000fc60000000000 */
[----:B------:R-:W4:Y:S01]  /*10000*/  LDL.LU R115, [R1+0x520] ;  /* 0x0005200001737983 */ /* 0x000f220000300800 */
[----:B------:R-:W-:-:S03]  /*10010*/  FADD R132, R134, R132 ;  /* 0x0000008486847221 */ /* 0x000fc60000000000 */
[----:B------:R-:W4:Y:S04]  /*10020*/  LDL.LU R116, [R1+0x51c] ;  /* 0x00051c0001747983 */ /* 0x000f280000300800 */
[----:B------:R-:W4:Y:S01]  /*10030*/  LDL.LU R117, [R1+0x518] ;  /* 0x0005180001757983 */ /* 0x000f220000300800 */
[----:B------:R-:W-:-:S03]  /*10040*/  FADD R128, R130, R128 ;  /* 0x0000008082807221 */ /* 0x000fc60000000000 */
[----:B------:R-:W4:Y:S01]  /*10050*/  LDL.LU R118, [R1+0x514] ;  /* 0x0005140001767983 */ /* 0x000f220000300800 */
[----:B------:R-:W-:-:S01]  /*10060*/  FADD R120, R122, R120 ;  /* 0x000000787a787221 */ /* 0x000fc20000000000 */
[----:B------:R-:W-:Y:S01]  /*10070*/  FADD R124, R126, R124 ;  /* 0x0000007c7e7c7221 */ /* 0x000fe20000000000 */
[----:B------:R-:W-:-:S01]  /*10080*/  FADD R224, R150, R224 ;  /* 0x000000e096e07221 */ /* 0x000fc20000000000 */
[----:B------:R-:W-:Y:S01]  /*10090*/  STL [R1+0x200], R139 ;  /* 0x0002008b01007387 */ /* 0x000fe20000100800 */
[----:B------:R-:W-:-:S01]  /*100a0*/  FADD R227, R146, R227 ;  /* 0x000000e392e37221 */ /* 0x000fc20000000000 */
[----:B------:R-:W-:Y:S01]  /*100b0*/  FADD R229, R143, R229 ;  /* 0x000000e58fe57221 */ /* 0x000fe20000000000 */
[----:B--2---:R-:W-:-:S01]  /*100c0*/  FADD R223, R151, R223 ;  /* 0x000000df97df7221 */ /* 0x004fc20000000000 */
[----:B------:R0:W-:Y:S01]  /*100d0*/  STL [R1+0x20c], R0 ;  /* 0x00020c0001007387 */ /* 0x0001e20000100800 */
[----:B------:R-:W-:-:S01]  /*100e0*/  FADD R225, R149, R225 ;  /* 0x000000e195e17221 */ /* 0x000fc20000000000 */
[----:B------:R-:W-:Y:S01]  /*100f0*/  FADD R226, R147, R226 ;  /* 0x000000e293e27221 */ /* 0x000fe20000000000 */
[----:B------:R-:W-:-:S01]  /*10100*/  FADD R228, R145, R228 ;  /* 0x000000e491e47221 */ /* 0x000fc20000000000 */
[----:B------:R2:W-:Y:S04]  /*10110*/  STL [R1+0x204], R135 ;  /* 0x0002048701007387 */ /* 0x0005e80000100800 */
[----:B0-----:R-:W3:Y:S04]  /*10120*/  LDL.LU R0, [R1+0x24c] ;  /* 0x00024c0001007983 */ /* 0x001ee80000300800 */
[----:B------:R-:W-:Y:S04]  /*10130*/  STL [R1+0x208], R132 ;  /* 0x0002088401007387 */ /* 0x000fe80000100800 */
[----:B------:R-:W4:Y:S04]  /*10140*/  LDL.LU R131, [R1+0x248] ;  /* 0x0002480001837983 */ /* 0x000f280000300800 */
[----:B--2---:R-:W2:Y:S04]  /*10150*/  LDL.LU R135, [R1+0x244] ;  /* 0x0002440001877983 */ /* 0x004ea80000300800 */
[----:B------:R-:W-:Y:S04]  /*10160*/  STL [R1+0x210], R128 ;  /* 0x0002108001007387 */ /* 0x000fe80000100800 */
[----:B------:R0:W-:Y:S04]  /*10170*/  STL [R1+0x218], R120 ;  /* 0x0002187801007387 */ /* 0x0001e80000100800 */
[----:B------:R1:W-:Y:S04]  /*10180*/  STL [R1+0x214], R124 ;  /* 0x0002147c01007387 */ /* 0x0003e80000100800 */
[----:B0-----:R-:W2:Y:S04]  /*10190*/  LDL.LU R120, [R1+0x21c] ;  /* 0x00021c0001787983 */ /* 0x001ea80000300800 */
[----:B------:R-:W2:Y:S04]  /*101a0*/  LDL.LU R122, [R1+0x220] ;  /* 0x00022000017a7983 */ /* 0x000ea80000300800 */
[----:B-1----:R-:W2:Y:S04]  /*101b0*/  LDL.LU R124, [R1+0x224] ;  /* 0x00022400017c7983 */ /* 0x002ea80000300800 */
[----:B------:R-:W2:Y:S04]  /*101c0*/  LDL.LU R126, [R1+0x228] ;  /* 0x00022800017e7983 */ /* 0x000ea80000300800 */
[----:B------:R-:W2:Y:S04]  /*101d0*/  LDL.LU R150, [R1+0x22c] ;  /* 0x00022c0001967983 */ /* 0x000ea80000300800 */
[----:B------:R-:W2:Y:S04]  /*101e0*/  LDL.LU R146, [R1+0x230] ;  /* 0x0002300001927983 */ /* 0x000ea80000300800 */
[----:B------:R-:W2:Y:S04]  /*101f0*/  LDL.LU R143, [R1+0x234] ;  /* 0x00023400018f7983 */ /* 0x000ea80000300800 */
[----:B------:R-:W2:Y:S04]  /*10200*/  LDL.LU R141, [R1+0x238] ;  /* 0x00023800018d7983 */ /* 0x000ea80000300800 */
[----:B------:R-:W2:Y:S04]  /*10210*/  LDL.LU R139, [R1+0x23c] ;  /* 0x00023c00018b7983 */ /* 0x000ea80000300800 */
[----:B------:R-:W2:Y:S04]  /*10220*/  LDL.LU R137, [R1+0x240] ;  /* 0x0002400001897983 */ /* 0x000ea80000300800 */
[----:B------:R-:W2:Y:S04]  /*10230*/  LDL R128, [R1+0x1e0] ;  /* 0x0001e00001807983 */ /* 0x000ea80000100800 */
[----:B------:R-:W2:Y:S04]  /*10240*/  LDL R130, [R1+0x1e4] ;  /* 0x0001e40001827983 */ /* 0x000ea80000100800 */
[----:B------:R-:W2:Y:S04]  /*10250*/  LDL R132, [R1+0x1e8] ;  /* 0x0001e80001847983 */ /* 0x000ea80000100800 */
[----:B------:R-:W2:Y:S04]  /*10260*/  LDL R134, [R1+0x1ec] ;  /* 0x0001ec0001867983 */ /* 0x000ea80000100800 */
[----:B------:R-:W2:Y:S04]  /*10270*/  LDL R151, [R1+0x1f0] ;  /* 0x0001f00001977983 */ /* 0x000ea80000100800 */
[----:B------:R-:W2:Y:S04]  /*10280*/  LDL R149, [R1+0x1f4] ;  /* 0x0001f40001957983 */ /* 0x000ea80000100800 */
[----:B------:R-:W2:Y:S04]  /*10290*/  LDL R147, [R1+0x1f8] ;  /* 0x0001f80001937983 */ /* 0x000ea80000100800 */
[----:B------:R-:W2:Y:S01]  /*102a0*/  LDL R145, [R1+0x1fc] ;  /* 0x0001fc0001917983 */ /* 0x000ea20000100800 */
[----:B---3--:R-:W-:-:S01]  /*102b0*/  FADD R0, R129, R0 ;  /* 0x0000000081007221 */ /* 0x008fc20000000000 */
[----:B----4-:R-:W-:Y:S01]  /*102c0*/  FADD R131, R133, R131 ;  /* 0x0000008385837221 */ /* 0x010fe20000000000 */
[----:B--2---:R-:W-:-:S02]  /*102d0*/  FADD R120, R119, R120 ;  /* 0x0000007877787221 */ /* 0x004fc40000000000 */
[----:B------:R-:W2:Y:S01]  /*102e0*/  LDL.LU R119, [R1+0x510] ;  /* 0x0005100001777983 */ /* 0x000ea20000300800 */
[----:B------:R-:W-:-:S03]  /*102f0*/  FADD R122, R121, R122 ;  /* 0x0000007a797a7221 */ /* 0x000fc60000000000 */
[----:B------:R0:W-:Y:S01]  /*10300*/  STL [R1+0x21c], R120 ;  /* 0x00021c7801007387 */ /* 0x0001e20000100800 */
[----:B------:R-:W-:-:S01]  /*10310*/  FADD R124, R123, R124 ;  /* 0x0000007c7b7c7221 */ /* 0x000fc20000000000 */
[----:B------:R-:W-:Y:S02]  /*10320*/  FADD R126, R125, R126 ;  /* 0x0000007e7d7e7221 */ /* 0x000fe40000000000 */
[----:B0-----:R-:W3:Y:S04]  /*10330*/  LDL.LU R120, [R1+0x50c] ;  /* 0x00050c0001787983 */ /* 0x001ee80000300800 */
[----:B------:R-:W4:Y:S04]  /*10340*/  LDL.LU R121, [R1+0x508] ;  /* 0x0005080001797983 */ /* 0x000f280000300800 */
[----:B------:R0:W-:Y:S01]  /*10350*/  STL [R1+0x220], R122 ;  /* 0x0002207a01007387 */ /* 0x0001e20000100800 */
[----:B------:R-:W-:-:S01]  /*10360*/  FADD R150, R127, R150 ;  /* 0x000000967f967221 */ /* 0x000fc20000000000 */
[----:B------:R-:W-:Y:S01]  /*10370*/  FADD R146, R148, R146 ;  /* 0x0000009294927221 */ /* 0x000fe20000000000 */
[----:B------:R-:W-:-:S01]  /*10380*/  FADD R143, R144, R143 ;  /* 0x0000008f908f7221 */ /* 0x000fc20000000000 */
[----:B------:R-:W-:Y:S01]  /*10390*/  FADD R141, R142, R141 ;  /* 0x0000008d8e8d7221 */ /* 0x000fe20000000000 */
[----:B0-----:R-:W4:Y:S04]  /*103a0*/  LDL.LU R122, [R1+0x504] ;  /* 0x00050400017a7983 */ /* 0x001f280000300800 */
[----:B------:R-:W4:Y:S04]  /*103b0*/  LDL.LU R123, [R1+0x500] ;  /* 0x00050000017b7983 */ /* 0x000f280000300800 */
[----:B------:R0:W-:Y:S01]  /*103c0*/  STL [R1+0x224], R124 ;  /* 0x0002247c01007387 */ /* 0x0001e20000100800 */
[----:B------:R-:W-:-:S01]  /*103d0*/  FADD R139, R140, R139 ;  /* 0x0000008b8c8b7221 */ /* 0x000fc20000000000 */
[----:B------:R-:W-:Y:S01]  /*103e0*/  FADD R137, R138, R137 ;  /* 0x000000898a897221 */ /* 0x000fe20000000000 */
[----:B------:R-:W-:-:S01]  /*103f0*/  FADD R135, R136, R135 ;  /* 0x0000008788877221 */ /* 0x000fc20000000000 */
[----:B0-----:R-:W4:Y:S04]  /*10400*/  LDL.LU R124, [R1+0x4fc] ;  /* 0x0004fc00017c7983 */ /* 0x001f280000300800 */
[----:B------:R-:W4:Y:S04]  /*10410*/  LDL.LU R125, [R1+0x4f8] ;  /* 0x0004f800017d7983 */ /* 0x000f280000300800 */
[----:B------:R0:W-:Y:S04]  /*10420*/  STL [R1+0x228], R126 ;  /* 0x0002287e01007387 */ /* 0x0001e80000100800 */
[----:B0-----:R-:W4:Y:S04]  /*10430*/  LDL.LU R126, [R1+0x4f4] ;  /* 0x0004f400017e7983 */ /* 0x001f280000300800 */
[----:B------:R-:W4:Y:S04]  /*10440*/  LDL.LU R127, [R1+0x4f0] ;  /* 0x0004f000017f7983 */ /* 0x000f280000300800 */
[----:B------:R-:W-:Y:S04]  /*10450*/  STL [R1+0x22c], R150 ;  /* 0x00022c9601007387 */ /* 0x000fe80000100800 */
[----:B------:R-:W-:Y:S04]  /*10460*/  STL [R1+0x230], R146 ;  /* 0x0002309201007387 */ /* 0x000fe80000100800 */
[----:B------:R-:W-:Y:S04]  /*10470*/  STL [R1+0x234], R143 ;  /* 0x0002348f01007387 */ /* 0x000fe80000100800 */
[----:B------:R-:W-:Y:S04]  /*10480*/  STL [R1+0x238], R141 ;  /* 0x0002388d01007387 */ /* 0x000fe80000100800 */
[----:B------:R-:W-:Y:S04]  /*10490*/  STL [R1+0x23c], R139 ;  /* 0x00023c8b01007387 */ /* 0x000fe80000100800 */
[----:B------:R-:W-:Y:S04]  /*104a0*/  STL [R1+0x240], R137 ;  /* 0x0002408901007387 */ /* 0x000fe80000100800 */
[----:B------:R-:W2:Y:S04]  /*104b0*/  LDL.LU R129, [R1+0x250] ;  /* 0x0002500001817983 */ /* 0x000ea80000300800 */
[----:B------:R-:W-:Y:S04]  /*104c0*/  STL [R1+0x244], R135 ;  /* 0x0002448701007387 */ /* 0x000fe80000100800 */
[----:B------:R0:W-:Y:S04]  /*104d0*/  STL [R1+0x248], R131 ;  /* 0x0002488301007387 */ /* 0x0001e80000100800 */
[----:B0-----:R-:W3:Y:S04]  /*104e0*/  LDL.LU R131, [R1+0x254] ;  /* 0x0002540001837983 */ /* 0x001ee80000300800 */
[----:B------:R-:W4:Y:S04]  /*104f0*/  LDL.LU R133, [R1+0x258] ;  /* 0x0002580001857983 */ /* 0x000f280000300800 */
[----:B------:R0:W-:Y:S04]  /*10500*/  STL [R1+0x24c], R0 ;  /* 0x00024c0001007387 */ /* 0x0001e80000100800 */
[----:B------:R-:W4:Y:S04]  /*10510*/  LDL.LU R135, [R1+0x25c] ;  /* 0x00025c0001877983 */ /* 0x000f280000300800 */
        /* <DEDUP_REMOVED lines=12> */
[----:B0-----:R-:W4:Y:S01]  /*105e0*/  LDL.LU R0, [R1+0x290] ;  /* 0x0002900001007983 */ /* 0x001f220000300800 */
[----:B--2---:R-:W-:-:S03]  /*105f0*/  FADD R129, R128, R129 ;  /* 0x0000008180817221 */ /* 0x004fc60000000000 */
[----:B------:R-:W2:Y:S04]  /*10600*/  LDL.LU R128, [R1+0x4ec] ;  /* 0x0004ec0001807983 */ /* 0x000ea80000300800 */
[----:B------:R0:W-:Y:S04]  /*10610*/  STL [R1+0x250], R129 ;  /* 0x0002508101007387 */ /* 0x0001e80000100800 */
[----:B0-----:R-:W2:Y:S01]  /*10620*/  LDL.LU R129, [R1+0x4e8] ;  /* 0x0004e80001817983 */ /* 0x001ea20000300800 */
[----:B---3--:R-:W-:-:S03]  /*10630*/  FADD R131, R130, R131 ;  /* 0x0000008382837221 */ /* 0x008fc60000000000 */
[----:B------:R-:W3:Y:S01]  /*10640*/  LDL.LU R130, [R1+0x4e4] ;  /* 0x0004e40001827983 */ /* 0x000ee20000300800 */
[----:B----4-:R-:W-:-:S03]  /*10650*/  FADD R133, R132, R133 ;  /* 0x0000008584857221 */ /* 0x010fc60000000000 */
[----:B------:R0:W-:Y:S01]  /*10660*/  STL [R1+0x254], R131 ;  /* 0x0002548301007387 */ /* 0x0001e20000100800 */
[----:B------:R-:W-:-:S03]  /*10670*/  FADD R135, R134, R135 ;  /* 0x0000008786877221 */ /* 0x000fc60000000000 */
[----:B0-----:R-:W4:Y:S01]  /*10680*/  LDL.LU R131, [R1+0x4e0] ;  /* 0x0004e00001837983 */ /* 0x001f220000300800 */
[----:B------:R-:W-:-:S03]  /*10690*/  FADD R150, R151, R150 ;  /* 0x0000009697967221 */ /* 0x000fc60000000000 */
[----:B------:R-:W4:Y:S01]  /*106a0*/  LDL.LU R132, [R1+0x4dc] ;  /* 0x0004dc0001847983 */ /* 0x000f220000300800 */
[----:B------:R-:W-:-:S03]  /*106b0*/  FADD R148, R149, R148 ;  /* 0x0000009495947221 */ /* 0x000fc60000000000 */
[----:B------:R0:W-:Y:S01]  /*106c0*/  STL [R1+0x258], R133 ;  /* 0x0002588501007387 */ /* 0x0001e20000100800 */
[----:B------:R-:W-:-:S01]  /*106d0*/  FADD R146, R147, R146 ;  /* 0x0000009293927221 */ /* 0x000fc20000000000 */
[----:B------:R-:W-:Y:S02]  /*106e0*/  FADD R144, R145, R144 ;  /* 0x0000009091907221 */ /* 0x000fe40000000000 */
[----:B0-----:R-:W4:Y:S01]  /*106f0*/  LDL.LU R133, [R1+0x4d8] ;  /* 0x0004d80001857983 */ /* 0x001f220000300800 */
[----:B------:R-:W-:-:S03]  /*10700*/  FADD R143, R24, R143 ;  /* 0x0000008f188f7221 */ /* 0x000fc60000000000 */
[----:B------:R-:W4:Y:S01]  /*10710*/  LDL.LU R134, [R1+0x4d4] ;  /* 0x0004d40001867983 */ /* 0x000f220000300800 */
[----:B------:R-:W-:-:S03]  /*10720*/  FADD R142, R25, R142 ;  /* 0x0000008e198e7221 */ /* 0x000fc60000000000 */
[----:B------:R0:W-:Y:S01]  /*10730*/  STL [R1+0x25c], R135 ;  /* 0x00025c8701007387 */ /* 0x0001e20000100800 */
[----:B------:R-:W-:-:S01]  /*10740*/  FADD R141, R26, R141 ;  /* 0x0000008d1a8d7221 */ /* 0x000fc20000000000 */
[----:B------:R-:W-:Y:S01]  /*10750*/  FADD R140, R27, R140 ;  /* 0x0000008c1b8c7221 */ /* 0x000fe20000000000 */
[----:B------:R-:W-:-:S01]  /*10760*/  FADD R139, R28, R139 ;  /* 0x0000008b1c8b7221 */ /* 0x000fc20000000000 */
[----:B0-----:R-:W4:Y:S01]  /*10770*/  LDL.LU R135, [R1+0x4d0] ;  /* 0x0004d00001877983 */ /* 0x001f220000300800 */
[----:B------:R-:W-:-:S03]  /*10780*/  FADD R138, R29, R138 ;  /* 0x0000008a1d8a7221 */ /* 0x000fc60000000000 */
[----:B------:R0:W-:Y:S01]  /*10790*/  STL [R1+0x260], R150 ;  /* 0x0002609601007387 */ /* 0x0001e20000100800 */
[----:B------:R-:W-:-:S03]  /*107a0*/  FADD R137, R30, R137 ;  /* 0x000000891e897221 */ /* 0x000fc60000000000 */
[----:B------:R1:W-:Y:S01]  /*107b0*/  STL [R1+0x264], R148 ;  /* 0x0002649401007387 */ /* 0x0003e20000100800 */
[----:B------:R-:W-:-:S03]  /*107c0*/  FADD R136, R31, R136 ;  /* 0x000000881f887221 */ /* 0x000fc60000000000 */
[----:B------:R1:W-:Y:S01]  /*107d0*/  STL [R1+0x268], R146 ;  /* 0x0002689201007387 */ /* 0x0003e20000100800 */
[----:B------:R-:W-:-:S03]  /*107e0*/  FADD R0, R32, R0 ;  /* 0x0000000020007221 */ /* 0x000fc60000000000 */
[----:B------:R1:W-:Y:S04]  /*107f0*/  STL [R1+0x26c], R144 ;  /* 0x00026c9001007387 */ /* 0x0003e80000100800 */
[----:B------:R1:W-:Y:S04]  /*10800*/  STL [R1+0x270], R143 ;  /* 0x0002708f01007387 */ /* 0x0003e80000100800 */
[----:B------:R1:W-:Y:S04]  /*10810*/  STL [R1+0x274], R142 ;  /* 0x0002748e01007387 */ /* 0x0003e80000100800 */
[----:B------:R1:W-:Y:S04]  /*10820*/  STL [R1+0x278], R141 ;  /* 0x0002788d01007387 */ /* 0x0003e80000100800 */
[----:B------:R1:W-:Y:S04]  /*10830*/  STL [R1+0x27c], R140 ;  /* 0x00027c8c01007387 */ /* 0x0003e80000100800 */
[----:B------:R1:W-:Y:S04]  /*10840*/  STL [R1+0x280], R139 ;  /* 0x0002808b01007387 */ /* 0x0003e80000100800 */
[----:B------:R1:W-:Y:S04]  /*10850*/  STL [R1+0x284], R138 ;  /* 0x0002848a01007387 */ /* 0x0003e80000100800 */
[----:B------:R-:W2:Y:S04]  /*10860*/  LDL.LU R151, [R1+0x294] ;  /* 0x0002940001977983 */ /* 0x000ea80000300800 */
[----:B------:R1:W-:Y:S04]  /*10870*/  STL [R1+0x288], R137 ;  /* 0x0002888901007387 */ /* 0x0003e80000100800 */
[----:B0-----:R-:W3:Y:S04]  /*10880*/  LDL.LU R150, [R1+0x298] ;  /* 0x0002980001967983 */ /* 0x001ee80000300800 */
[----:B------:R0:W-:Y:S04]  /*10890*/  STL [R1+0x28c], R136 ;  /* 0x00028c8801007387 */ /* 0x0001e80000100800 */
[----:B------:R-:W4:Y:S04]  /*108a0*/  LDL.LU R149, [R1+0x29c] ;  /* 0x00029c0001957983 */ /* 0x000f280000300800 */
[----:B------:R0:W-:Y:S04]  /*108b0*/  STL [R1+0x290], R0 ;  /* 0x0002900001007387 */ /* 0x0001e80000100800 */
[----:B-1----:R-:W4:Y:S04]  /*108c0*/  LDL.LU R148, [R1+0x2a0] ;  /* 0x0002a00001947983 */ /* 0x002f280000300800 */
        /* <DEDUP_REMOVED lines=11> */
[----:B0-----:R-:W4:Y:S04]  /*10980*/  LDL.LU R136, [R1+0x2d0] ;  /* 0x0002d00001887983 */ /* 0x001f280000300800 */
[----:B------:R-:W4:Y:S01]  /*10990*/  LDL.LU R0, [R1+0x2d4] ;  /* 0x0002d40001007983 */ /* 0x000f220000300800 */
[----:B--2---:R-:W-:-:S05]  /*109a0*/  FADD R151, R33, R151 ;  /* 0x0000009721977221 */ /* 0x004fca0000000000 */
[----:B------:R0:W-:Y:S01]  /*109b0*/  STL [R1+0x294], R151 ;  /* 0x0002949701007387 */ /* 0x0001e20000100800 */
[----:B---3--:R-:W-:-:S05]  /*109c0*/  FADD R150, R34, R150 ;  /* 0x0000009622967221 */ /* 0x008fca0000000000 */
[----:B------:R1:W-:Y:S01]  /*109d0*/  STL [R1+0x298], R150 ;  /* 0x0002989601007387 */ /* 0x0003e20000100800 */
[----:B----4-:R-:W-:-:S05]  /*109e0*/  FADD R149, R35, R149 ;  /* 0x0000009523957221 */ /* 0x010fca0000000000 */
[----:B------:R2:W-:Y:S01]  /*109f0*/  STL [R1+0x29c], R149 ;  /* 0x00029c9501007387 */ /* 0x0005e20000100800 */
[----:B------:R-:W-:-:S01]  /*10a00*/  FADD R148, R36, R148 ;  /* 0x0000009424947221 */ /* 0x000fc20000000000 */
[----:B------:R-:W-:-:S04]  /*10a10*/  FADD R147, R37, R147 ;  /* 0x0000009325937221 */ /* 0x000fc80000000000 */
[----:B------:R3:W-:Y:S01]  /*10a20*/  STL [R1+0x2a0], R148 ;  /* 0x0002a09401007387 */ /* 0x0007e20000100800 */
[----:B------:R-:W-:-:S03]  /*10a30*/  FADD R146, R38, R146 ;  /* 0x0000009226927221 */ /* 0x000fc60000000000 */
        /* <DEDUP_REMOVED lines=20> */
[----:B0-----:R-:W4:Y:S01]  /*10b80*/  LDL.LU R151, [R1+0x2d8] ;  /* 0x0002d80001977983 */ /* 0x001f220000300800 */
[----:B------:R-:W-:-:S03]  /*10b90*/  FADD R0, R49, R0 ;  /* 0x0000000031007221 */ /* 0x000fc60000000000 */
[----:B------:R0:W-:Y:S04]  /*10ba0*/  STL [R1+0x2cc], R137 ;  /* 0x0002cc8901007387 */ /* 0x0001e80000100800 */
[----:B-1----:R-:W4:Y:S04]  /*10bb0*/  LDL.LU R150, [R1+0x2dc] ;  /* 0x0002dc0001967983 */ /* 0x002f280000300800 */
[----:B------:R1:W-:Y:S04]  /*10bc0*/  STL [R1+0x2d0], R136 ;  /* 0x0002d08801007387 */ /* 0x0003e80000100800 */
[----:B--2---:R-:W2:Y:S04]  /*10bd0*/  LDL.LU R149, [R1+0x2e0] ;  /* 0x0002e00001957983 */ /* 0x004ea80000300800 */
[----:B------:R1:W-:Y:S04]  /*10be0*/  STL [R1+0x2d4], R0 ;  /* 0x0002d40001007387 */ /* 0x0003e80000100800 */
[----:B---3--:R-:W3:Y:S04]  /*10bf0*/  LDL.LU R148, [R1+0x2e4] ;  /* 0x0002e40001947983 */ /* 0x008ee80000300800 */
[----:B----4-:R-:W4:Y:S04]  /*10c00*/  LDL.LU R147, [R1+0x2e8] ;  /* 0x0002e80001937983 */ /* 0x010f280000300800 */
        /* <DEDUP_REMOVED lines=10> */
[----:B-1----:R-:W4:Y:S04]  /*10cb0*/  LDL.LU R136, [R1+0x314] ;  /* 0x0003140001887983 */ /* 0x002f280000300800 */
[----:B------:R-:W4:Y:S01]  /*10cc0*/  LDL.LU R0, [R1+0x318] ;  /* 0x0003180001007983 */ /* 0x000f220000300800 */
[----:B------:R-:W-:-:S01]  /*10cd0*/  FADD R151, R50, R151 ;  /* 0x0000009732977221 */ /* 0x000fc20000000000 */
[----:B------:R-:W-:-:S04]  /*10ce0*/  FADD R150, R51, R150 ;  /* 0x0000009633967221 */ /* 0x000fc80000000000 */
[----:B------:R0:W-:Y:S01]  /*10cf0*/  STL [R1+0x2d8], R151 ;  /* 0x0002d89701007387 */ /* 0x0001e20000100800 */
[----:B--2---:R-:W-:-:S03]  /*10d00*/  FADD R149, R52, R149 ;  /* 0x0000009534957221 */ /* 0x004fc60000000000 */
[----:B------:R1:W-:Y:S01]  /*10d10*/  STL [R1+0x2dc], R150 ;  /* 0x0002dc9601007387 */ /* 0x0003e20000100800 */
[----:B---3--:R-:W-:-:S03]  /*10d20*/  FADD R148, R53, R148 ;  /* 0x0000009435947221 */ /* 0x008fc60000000000 */
[----:B------:R2:W-:Y:S01]  /*10d30*/  STL [R1+0x2e0], R149 ;  /* 0x0002e09501007387 */ /* 0x0005e20000100800 */
[----:B----4-:R-:W-:-:S03]  /*10d40*/  FADD R147, R54, R147 ;  /* 0x0000009336937221 */ /* 0x010fc60000000000 */
        /* <DEDUP_REMOVED lines=198> */
[----:B------:R-:W-:Y:S01]  /*119b0*/  STL [R1+0x3e8], R151 ;  /* 0x0003e89701007387 */ /* 0x000fe20000100800 */
[----:B--2---:R-:W-:-:S03]  /*119c0*/  FADD R149, R120, R149 ;  /* 0x0000009578957221 */ /* 0x004fc60000000000 */
[----:B------:R-:W-:Y:S01]  /*119d0*/  STL [R1+0x3ec], R150 ;  /* 0x0003ec9601007387 */ /* 0x000fe20000100800 */
[----:B---3--:R-:W-:-:S03]  /*119e0*/  FADD R148, R121, R148 ;  /* 0x0000009479947221 */ /* 0x008fc60000000000 */
[----:B------:R-:W-:Y:S01]  /*119f0*/  STL [R1+0x3f0], R149 ;  /* 0x0003f09501007387 */ /* 0x000fe20000100800 */
[----:B----4-:R-:W-:-:S03]  /*11a00*/  FADD R147, R122, R147 ;  /* 0x000000937a937221 */ /* 0x010fc60000000000 */
[----:B------:R-:W-:Y:S01]  /*11a10*/  STL [R1+0x3f4], R148 ;  /* 0x0003f49401007387 */ /* 0x000fe20000100800 */
[----:B------:R-:W-:-:S03]  /*11a20*/  FADD R146, R123, R146 ;  /* 0x000000927b927221 */ /* 0x000fc60000000000 */
        /* <DEDUP_REMOVED lines=17> */
[----:B------:R-:W-:-:S01]  /*11b40*/  FADD R137, R132, R137 ;  /* 0x0000008984897221 */ /* 0x000fc20000000000 */
[----:B------:R-:W-:Y:S02]  /*11b50*/  FADD R136, R133, R136 ;  /* 0x0000008885887221 */ /* 0x000fe40000000000 */
[----:B------:R-:W-:Y:S04]  /*11b60*/  STL [R1+0x41c], R138 ;  /* 0x00041c8a01007387 */ /* 0x000fe80000100800 */
[----:B------:R0:W-:Y:S04]  /*11b70*/  STL [R1+0x424], R136 ;  /* 0x0004248801007387 */ /* 0x0001e80000100800 */
[----:B------:R1:W-:Y:S04]  /*11b80*/  STL [R1+0x420], R137 ;  /* 0x0004208901007387 */ /* 0x0003e80000100800 */
[----:B0-----:R-:W2:Y:S01]  /*11b90*/  LDL.LU R136, [R1+0x42c] ;  /* 0x00042c0001887983 */ /* 0x001ea20000300800 */
[----:B------:R-:W-:-:S03]  /*11ba0*/  FADD R0, R134, R0 ;  /* 0x0000000086007221 */ /* 0x000fc60000000000 */
[----:B-1----:R-:W3:Y:S04]  /*11bb0*/  LDL.LU R137, [R1+0x430] ;  /* 0x0004300001897983 */ /* 0x002ee80000300800 */
        /* <DEDUP_REMOVED lines=16> */
[----:B--2---:R-:W-:-:S05]  /*11cc0*/  FADD R136, R135, R136 ;  /* 0x0000008887887221 */ /* 0x004fca0000000000 */
[----:B------:R0:W-:Y:S04]  /*11cd0*/  STL [R1+0x42c], R136 ;  /* 0x00042c8801007387 */ /* 0x0001e80000100800 */
[----:B0-----:R-:W3:Y:S02]  /*11ce0*/  LDL.LU R136, [R1+0x4cc] ;  /* 0x0004cc0001887983 */ /* 0x001ee40000300800 */
[----:B---3--:R-:W-:-:S05]  /*11cf0*/  FADD R137, R136, R137 ;  /* 0x0000008988897221 */ /* 0x008fca0000000000 */
[----:B------:R0:W-:Y:S04]  /*11d00*/  STL [R1+0x430], R137 ;  /* 0x0004308901007387 */ /* 0x0001e80000100800 */
[----:B0-----:R-:W4:Y:S02]  /*11d10*/  LDL.LU R137, [R1+0x4c8] ;  /* 0x0004c80001897983 */ /* 0x001f240000300800 */
[----:B----4-:R-:W-:-:S05]  /*11d20*/  FADD R138, R137, R138 ;  /* 0x0000008a898a7221 */ /* 0x010fca0000000000 */
[----:B------:R0:W-:Y:S04]  /*11d30*/  STL [R1+0x434], R138 ;  /* 0x0004348a01007387 */ /* 0x0001e80000100800 */
[----:B0-----:R-:W2:Y:S02]  /*11d40*/  LDL.LU R138, [R1+0x4c4] ;  /* 0x0004c400018a7983 */ /* 0x001ea40000300800 */
[----:B--2---:R-:W-:-:S05]  /*11d50*/  FADD R139, R138, R139 ;  /* 0x0000008b8a8b7221 */ /* 0x004fca0000000000 */
        /* <DEDUP_REMOVED lines=37> */
[----:B0-----:R-:W2:Y:S01]  /*11fb0*/  LDL.LU R151, [R1+0x490] ;  /* 0x0004900001977983 */ /* 0x001ea20000300800 */
[----:B------:R-:W-:Y:S01]  /*11fc0*/  UMOV UR6, URZ ;  /* 0x0000003f00067c82 */ /* 0x000fe20008000000 */
[----:B--2---:R-:W-:-:S05]  /*11fd0*/  FADD R0, R0, R151 ;  /* 0x0000009700007221 */ /* 0x004fca0000000000 */
[----:B------:R0:W-:Y:S02]  /*11fe0*/  STL [R1+0x46c], R0 ;  /* 0x00046c0001007387 */ /* 0x0001e40000100800 */
.L_x_28:
[----:B------:R-:W-:Y:S05]  /*11ff0*/  @!P1 BRA `(.L_x_29) ;  /* 0x0000000000049947 */ /* 0x000fea0003800000 */
[----:B------:R-:W-:Y:S01]  /*12000*/  BPT.TRAP 0x1 ;  /* 0x000000040000795c */ /* 0x000fe20000300000 */
.L_x_29:
[----:B0-----:R-:W2:Y:S04]  /*12010*/  LDL R0, [R1+0x470] ;  /* 0x0004700001007983 */ /* 0x001ea80000100800 */
[----:B-----5:R0:W-:Y:S04]  /*12020*/  STL [R1+0x490], R2 ;  /* 0x0004900201007387 */ /* 0x0201e80000100800 */
[----:B0-----:R-:W3:Y:S01]  /*12030*/  LDL R2, [R1+0x474] ;  /* 0x0004740001027983 */ /* 0x001ee20000100800 */
[----:B--2---:R-:W-:Y:S01]  /*12040*/  ISETP.NE.AND P0, PT, R0, RZ, PT ;  /* 0x000000ff0000720c */ /* 0x004fe20003f05270 */
[----:B------:R-:W-:-:S12]  /*12050*/  IMAD.U32 R0, RZ, RZ, UR25 ;  /* 0x00000019ff007e24 */ /* 0x000fd8000f8e00ff */
[----:B------:R-:W-:-:S05]  /*12060*/  @P0 LEA R0, R0, UR12, 0x3 ;  /* 0x0000000c00000c11 */ /* 0x000fca000f8e18ff */
[----:B------:R-:W-:-:S05]  /*12070*/  @P0 VIADD R0, R0, 0x20 ;  /* 0x0000002000000836 */ /* 0x000fca0000000000 */
[----:B---3--:R-:W-:Y:S02]  /*12080*/  @P0 PRMT R0, R2, 0x654, R0 ;  /* 0x0000065402000816 */ /* 0x008fe40000000000 */
[----:B------:R0:W5:Y:S01]  /*12090*/  LDL.LU R2, [R1+0x490] ;  /* 0x0004900001027983 */ /* 0x0001620000300800 */
[----:B------:R-:W-:Y:S01]  /*120a0*/  UISETP.GT.U32.AND UP0, UPT, UR13, 0x1, UPT ;  /* 0x000000010d00788c */ /* 0x000fe2000bf04070 */
[----:B------:R0:W-:Y:S05]  /*120b0*/  @P0 SYNCS.ARRIVE.TRANS64.RED.A1T0 RZ, [R0+URZ], RZ ;  /* 0x000000ff00ff09a7 */ /* 0x0001ea000810043f */
[----:B------:R-:W-:-:S13]  /*120c0*/  PLOP3.LUT P0, PT, PT, PT, UP0, 0x80, 0x0 ;  /* 0x000000000000781c */ /* 0x000fda0003f0f008 */
[----:B0-----:R-:W-:Y:S05]  /*120d0*/  @P0 BRA `(.L_x_30) ;  /* 0x0000000000040947 */ /* 0x001fea0003800000 */
[----:B------:R-:W-:Y:S01]  /*120e0*/  BPT.TRAP 0x1 ;  /* 0x000000040000795c */ /* 0x000fe20000300000 */
.L_x_30:
[----:B------:R-:W-:Y:S02]  /*120f0*/  UISETP.GT.AND UP2, UPT, UR26, 0x1, UPT ;  /* 0x000000011a00788c */ /* 0x000fe4000bf44270 */
[----:B------:R-:W-:Y:S02]  /*12100*/  UIADD3 UR23, UR23, 0x1, URZ ;  /* 0x0000000117177890 */ /* 0x000fe4000fffe03f */
[----:B------:R-:W-:Y:S02]  /*12110*/  UIADD3 UR25, UR25, 0x1, URZ ;  /* 0x0000000119197890 */ /* 0x000fe4000fffe03f */
[----:B------:R-:W-:Y:S01]  /*12120*/  PLOP3.LUT P0, PT, PT, PT, UP2, 0x80, 0x0 ;  /* 0x000000000000781c */ /* 0x000fe20003f0f028 */
[----:B------:R-:W-:Y:S02]  /*12130*/  UISETP.NE.AND UP0, UPT, UR23, 0x4, UPT ;  /* 0x000000041700788c */ /* 0x000fe4000bf05270 */
[----:B------:R-:W-:Y:S02]  /*12140*/  UIADD3 UR16, UR26, -0x1, URZ ;  /* 0xffffffff1a107890 */ /* 0x000fe4000fffe03f */
[----:B------:R-:W-:-:S02]  /*12150*/  USEL UR8, URZ, 0x1, UP0 ;  /* 0x000000013f087887 */ /* 0x000fc40008000000 */
[----:B------:R-:W-:Y:S02]  /*12160*/  UISETP.NE.AND UP1, UPT, UR25, 0x4, UPT ;  /* 0x000000041900788c */ /* 0x000fe4000bf25270 */
[----:B------:R-:W-:Y:S02]  /*12170*/  ULOP3.LUT UR24, UR24, UR8, URZ, 0x3c, !UPT ;  /* 0x0000000818187292 */ /* 0x000fe4000f8e3c3f */
[----:B------:R-:W-:Y:S02]  /*12180*/  USEL UR23, UR23, URZ, UP0 ;  /* 0x0000003f17177287 */ /* 0x000fe40008000000 */
[----:B------:R-:W-:Y:S01]  /*12190*/  USEL UR25, UR25, URZ, UP1 ;  /* 0x0000003f19197287 */ /* 0x000fe20008800000 */
[----:B------:R-:W-:Y:S01]  /*121a0*/  UMOV UR8, 0x1 ;  /* 0x0000000100087882 */ /* 0x000fe20000000000 */
[----:B------:R-:W-:Y:S01]  /*121b0*/  UMOV UR26, UR16 ;  /* 0x00000010001a7c82 */ /* 0x000fe20008000000 */
[----:B------:R-:W-:Y:S09]  /*121c0*/  @P0 BRA `(.L_x_31) ;  /* 0xffffff7000680947 */ /* 0x000ff2000383ffff */
.L_x_23:
[----:B------:R-:W-:-:S04]  /*121d0*/  UISETP.NE.AND UP0, UPT, UR6, URZ, UPT ;  /* 0x0000003f0600728c */ /* 0x000fc8000bf05270 */
[----:B------:R-:W-:-:S06]  /*121e0*/  USEL UR6, URZ, 0x1, !UP0 ;  /* 0x000000013f067887 */ /* 0x000fcc000c000000 */
[----:B------:R-:W-:-:S13]  /*121f0*/  ISETP.NE.AND P0, PT, RZ, UR6, PT ;  /* 0x00000006ff007c0c */ /* 0x000fda000bf05270 */
[----:B------:R-:W-:Y:S05]  /*12200*/  @!P0 BRA `(.L_x_32) ;  /* 0x0000003800988947 */ /* 0x000fea0003800000 */
[----:B------:R2:W-:Y:S04]  /*12210*/  STL [R1+0x668], R33 ;  /* 0x0006682101007387 */ /* 0x0005e80000100800 */
[----:B--2---:R-:W2:Y:S04]  /*12220*/  LDL.LU R33, [R1] ;  /* 0x0000000001217983 */ /* 0x004ea80000300800 */
[----:B------:R3:W-:Y:S04]  /*12230*/  STL [R1+0x664], R34 ;  /* 0x0006642201007387 */ /* 0x0007e80000100800 */
[----:B---3--:R-:W3:Y:S04]  /*12240*/  LDL.LU R34, [R1+0x4] ;  /* 0x0000040001227983 */ /* 0x008ee80000300800 */
[----:B------:R4:W-:Y:S04]  /*12250*/  STL [R1+0x660], R35 ;  /* 0x0006602301007387 */ /* 0x0009e80000100800 */
[----:B----4-:R-:W4:Y:S04]  /*12260*/  LDL.LU R35, [R1+0x8] ;  /* 0x0000080001237983 */ /* 0x010f280000300800 */
[----:B------:R0:W-:Y:S04]  /*12270*/  STL [R1+0x65c], R36 ;  /* 0x00065c2401007387 */ /* 0x0001e80000100800 */
[----:B0-----:R-:W4:Y:S04]  /*12280*/  LDL.LU R36, [R1+0xc] ;  /* 0x00000c0001247983 */ /* 0x001f280000300800 */
        /* <DEDUP_REMOVED lines=160> */
[----:B------:R-:W4:Y:S04]  /*12c90*/  LDL.LU R0, [R1+0x224] ;  /* 0x0002240001007983 */ /* 0x000f280000300800 */
        /* <DEDUP_REMOVED lines=69> */
[----:B0-----:R-:W4:Y:S01]  /*130f0*/  LDL.LU R151, [R1+0x150] ;  /* 0x0001500001977983 */ /* 0x001f220000300800 */
[----:B--2--5:R-:W-:Y:S01]  /*13100*/  FADD R2, R33, R2 ;  /* 0x0000000221027221 */ /* 0x024fe20000000000 */
[----:B---3--:R-:W-:Y:S01]  /*13110*/  FADD R3, R34, R3 ;  /* 0x0000000322037221 */ /* 0x008fe20000000000 */
[----:B----4-:R-:W-:Y:S01]  /*13120*/  FADD R4, R35, R4 ;  /* 0x0000000423047221 */ /* 0x010fe20000000000 */
[----:B------:R-:W2:Y:S01]  /*13130*/  LDL.LU R33, [R1+0x668] ;  /* 0x0006680001217983 */ /* 0x000ea20000300800 */
[----:B------:R-:W-:Y:S01]  /*13140*/  FADD R5, R36, R5 ;  /* 0x0000000524057221 */ /* 0x000fe20000000000 */
[----:B------:R-:W-:-:S02]  /*13150*/  FADD R6, R37, R6 ;  /* 0x0000000625067221 */ /* 0x000fc40000000000 */
[----:B------:R-:W3:Y:S01]  /*13160*/  LDL.LU R34, [R1+0x664] ;  /* 0x0006640001227983 */ /* 0x000ee20000300800 */
        /* <DEDUP_REMOVED lines=150> */
[----:B------:R-:W-:Y:S01]  /*13ad0*/  FADD R210, R113, R210 ;  /* 0x000000d271d27221 */ /* 0x000fe20000000000 */
[----:B------:R-:W-:Y:S02]  /*13ae0*/  FADD R134, R135, R134 ;  /* 0x0000008687867221 */ /* 0x000fe40000000000 */
[----:B------:R-:W4:Y:S01]  /*13af0*/  LDL.LU R110, [R1+0x534] ;  /* 0x00053400016e7983 */ /* 0x000f220000300800 */
[----:B------:R-:W-:Y:S01]  /*13b00*/  FADD R211, R114, R211 ;  /* 0x000000d372d37221 */ /* 0x000fe20000000000 */
[----:B------:R-:W-:Y:S02]  /*13b10*/  FADD R132, R133, R132 ;  /* 0x0000008485847221 */ /* 0x000fe40000000000 */
[----:B------:R-:W4:Y:S01]  /*13b20*/  LDL.LU R111, [R1+0x530] ;  /* 0x00053000016f7983 */ /* 0x000f220000300800 */
[----:B------:R-:W-:Y:S01]  /*13b30*/  FADD R212, R115, R212 ;  /* 0x000000d473d47221 */ /* 0x000fe20000000000 */
[----:B------:R-:W-:-:S02]  /*13b40*/  FADD R130, R131, R130 ;  /* 0x0000008283827221 */ /* 0x000fc40000000000 */
[----:B------:R-:W4:Y:S01]  /*13b50*/  LDL.LU R112, [R1+0x52c] ;  /* 0x00052c0001707983 */ /* 0x000f220000300800 */
[----:B------:R-:W-:Y:S01]  /*13b60*/  FADD R213, R116, R213 ;  /* 0x000000d574d57221 */ /* 0x000fe20000000000 */
[----:B------:R-:W-:Y:S02]  /*13b70*/  FADD R128, R129, R128 ;  /* 0x0000008081807221 */ /* 0x000fe40000000000 */
        /* <DEDUP_REMOVED lines=8> */
[----:B------:R-:W-:Y:S01]  /*13c00*/  FADD R118, R119, R118 ;  /* 0x0000007677767221 */ /* 0x000fe20000000000 */
[----:B------:R-:W-:Y:S01]  /*13c10*/  FADD R0, R117, R0 ;  /* 0x0000000075007221 */ /* 0x000fe20000000000 */
[----:B------:R-:W-:Y:S01]  /*13c20*/  STL [R1+0x200], R134 ;  /* 0x0002008601007387 */ /* 0x000fe20000100800 */
        /* <DEDUP_REMOVED lines=20> */
[----:B------:R-:W-:-:S03]  /*13d70*/  FADD R217, R148, R217 ;  /* 0x000000d994d97221 */ /* 0x000fc60000000000 */
[----:B------:R-:W-:Y:S04]  /*13d80*/  STL [R1+0x218], R122 ;  /* 0x0002187a01007387 */ /* 0x000fe80000100800 */
[----:B------:R-:W2:Y:S04]  /*13d90*/  LDL.LU R117, [R1+0x1b8] ;  /* 0x0001b80001757983 */ /* 0x000ea80000300800 */
[----:B------:R-:W-:Y:S04]  /*13da0*/  STL [R1+0x21c], R120 ;  /* 0x00021c7801007387 */ /* 0x000fe80000100800 */
[----:B------:R-:W2:Y:S04]  /*13db0*/  LDL.LU R149, [R1+0x228] ;  /* 0x0002280001957983 */ /* 0x000ea80000300800 */
[----:B------:R0:W-:Y:S04]  /*13dc0*/  STL [R1+0x220], R118 ;  /* 0x0002207601007387 */ /* 0x0001e80000100800 */
[----:B0-----:R-:W3:Y:S04]  /*13dd0*/  LDL.LU R118, [R1+0x1bc] ;  /* 0x0001bc0001767983 */ /* 0x001ee80000300800 */
[----:B------:R0:W-:Y:S04]  /*13de0*/  STL [R1+0x224], R0 ;  /* 0x0002240001007387 */ /* 0x0001e80000100800 */
[----:B------:R-:W3:Y:S04]  /*13df0*/  LDL.LU R150, [R1+0x22c] ;  /* 0x00022c0001967983 */ /* 0x000ee80000300800 */
[----:B------:R-:W4:Y:S04]  /*13e00*/  LDL.LU R119, [R1+0x1c0] ;  /* 0x0001c00001777983 */ /* 0x000f280000300800 */
[----:B------:R-:W4:Y:S04]  /*13e10*/  LDL.LU R151, [R1+0x230] ;  /* 0x0002300001977983 */ /* 0x000f280000300800 */
[----:B------:R-:W4:Y:S04]  /*13e20*/  LDL.LU R120, [R1+0x1c4] ;  /* 0x0001c40001787983 */ /* 0x000f280000300800 */
[----:B0-----:R-:W4:Y:S04]  /*13e30*/  LDL.LU R0, [R1+0x234] ;  /* 0x0002340001007983 */ /* 0x001f280000300800 */
        /* <DEDUP_REMOVED lines=27> */
[----:B------:R-:W4:Y:S01]  /*13ff0*/  LDL.LU R148, [R1+0x26c] ;  /* 0x00026c0001947983 */ /* 0x000f220000300800 */
[----:B--2---:R-:W-:-:S03]  /*14000*/  FADD R149, R117, R149 ;  /* 0x0000009575957221 */ /* 0x004fc60000000000 */
[----:B------:R-:W2:Y:S04]  /*14010*/  LDL.LU R117, [R1+0x518] ;  /* 0x0005180001757983 */ /* 0x000ea80000300800 */
[----:B------:R0:W-:Y:S04]  /*14020*/  STL [R1+0x228], R149 ;  /* 0x0002289501007387 */ /* 0x0001e80000100800 */
[----:B0-----:R-:W2:Y:S01]  /*14030*/  LDL.LU R149, [R1+0x270] ;  /* 0x0002700001957983 */ /* 0x001ea20000300800 */
[----:B---3--:R-:W-:-:S03]  /*14040*/  FADD R150, R118, R150 ;  /* 0x0000009676967221 */ /* 0x008fc60000000000 */
[----:B------:R-:W3:Y:S04]  /*14050*/  LDL.LU R118, [R1+0x514] ;  /* 0x0005140001767983 */ /* 0x000ee80000300800 */
[----:B------:R0:W-:Y:S01]  /*14060*/  STL [R1+0x22c], R150 ;  /* 0x00022c9601007387 */ /* 0x0001e20000100800 */
[----:B----4-:R-:W-:-:S03]  /*14070*/  FADD R151, R119, R151 ;  /* 0x0000009777977221 */ /* 0x010fc60000000000 */
[----:B0-----:R-:W4:Y:S04]  /*14080*/  LDL.LU R150, [R1+0x274] ;  /* 0x0002740001967983 */ /* 0x001f280000300800 */
[----:B------:R-:W3:Y:S04]  /*14090*/  LDL.LU R119, [R1+0x510] ;  /* 0x0005100001777983 */ /* 0x000ee80000300800 */
[----:B------:R0:W-:Y:S04]  /*140a0*/  STL [R1+0x230], R151 ;  /* 0x0002309701007387 */ /* 0x0001e80000100800 */
[----:B0-----:R-:W3:Y:S01]  /*140b0*/  LDL.LU R151, [R1+0x278] ;  /* 0x0002780001977983 */ /* 0x001ee20000300800 */
[----:B------:R-:W-:Y:S01]  /*140c0*/  FADD R0, R120, R0 ;  /* 0x0000000078007221 */ /* 0x000fe20000000000 */
[----:B------:R-:W-:-:S02]  /*140d0*/  FADD R122, R121, R122 ;  /* 0x0000007a797a7221 */ /* 0x000fc40000000000 */
[----:B------:R-:W3:Y:S01]  /*140e0*/  LDL.LU R120, [R1+0x50c] ;  /* 0x00050c0001787983 */ /* 0x000ee20000300800 */
[----:B------:R-:W-:-:S03]  /*140f0*/  FADD R124, R123, R124 ;  /* 0x0000007c7b7c7221 */ /* 0x000fc60000000000 */
[----:B------:R0:W-:Y:S01]  /*14100*/  STL [R1+0x234], R0 ;  /* 0x0002340001007387 */ /* 0x0001e20000100800 */
[----:B------:R-:W-:-:S03]  /*14110*/  FADD R126, R125, R126 ;  /* 0x0000007e7d7e7221 */ /* 0x000fc60000000000 */
[----:B0-----:R-:W3:Y:S04]  /*14120*/  LDL.LU R0, [R1+0x27c] ;  /* 0x00027c0001007983 */ /* 0x001ee80000300800 */
[----:B------:R-:W3:Y:S04]  /*14130*/  LDL.LU R121, [R1+0x508] ;  /* 0x0005080001797983 */ /* 0x000ee80000300800 */
[----:B------:R0:W-:Y:S01]  /*14140*/  STL [R1+0x238], R122 ;  /* 0x0002387a01007387 */ /* 0x0001e20000100800 */
[----:B------:R-:W-:Y:S01]  /*14150*/  FADD R128, R127, R128 ;  /* 0x000000807f807221 */ /* 0x000fe20000000000 */
[----:B------:R-:W-:-:S02]  /*14160*/  FADD R139, R129, R139 ;  /* 0x0000008b818b7221 */ /* 0x000fc40000000000 */
[----:B0-----:R-:W3:Y:S04]  /*14170*/  LDL.LU R122, [R1+0x504] ;  /* 0x00050400017a7983 */ /* 0x001ee80000300800 */
[----:B------:R-:W3:Y:S04]  /*14180*/  LDL.LU R123, [R1+0x500] ;  /* 0x00050000017b7983 */ /* 0x000ee80000300800 */
[----:B------:R0:W-:Y:S01]  /*14190*/  STL [R1+0x23c], R124 ;  /* 0x00023c7c01007387 */ /* 0x0001e20000100800 */
[----:B------:R-:W-:-:S03]  /*141a0*/  FADD R140, R130, R140 ;  /* 0x0000008c828c7221 */ /* 0x000fc60000000000 */
        /* <DEDUP_REMOVED lines=34> */
[----:B------:R0:W-:Y:S04]  /*143d0*/  STL [R1+0x260], R145 ;  /* 0x0002609101007387 */ /* 0x0001e80000100800 */
[----:B0-----:R-:W3:Y:S04]  /*143e0*/  LDL.LU R145, [R1+0x298] ;  /* 0x0002980001917983 */ /* 0x001ee80000300800 */
[----:B------:R-:W3:Y:S04]  /*143f0*/  LDL.LU R136, [R1+0x4cc] ;  /* 0x0004cc0001887983 */ /* 0x000ee80000300800 */
[----:B------:R0:W-:Y:S04]  /*14400*/  STL [R1+0x264], R146 ;  /* 0x0002649201007387 */ /* 0x0001e80000100800 */
[----:B0-----:R-:W3:Y:S04]  /*14410*/  LDL.LU R146, [R1+0x29c] ;  /* 0x00029c0001927983 */ /* 0x001ee80000300800 */
[----:B------:R-:W3:Y:S04]  /*14420*/  LDL.LU R137, [R1+0x4c8] ;  /* 0x0004c80001897983 */ /* 0x000ee80000300800 */
[----:B------:R0:W-:Y:S04]  /*14430*/  STL [R1+0x268], R147 ;  /* 0x0002689301007387 */ /* 0x0001e80000100800 */
[----:B0-----:R-:W3:Y:S04]  /*14440*/  LDL.LU R147, [R1+0x2a0] ;  /* 0x0002a00001937983 */ /* 0x001ee80000300800 */
[----:B------:R-:W3:Y:S01]  /*14450*/  LDL.LU R138, [R1+0x4c4] ;  /* 0x0004c400018a7983 */ /* 0x000ee20000300800 */
[----:B--2---:R-:W-:-:S03]  /*14460*/  FADD R149, R24, R149 ;  /* 0x0000009518957221 */ /* 0x004fc60000000000 */
[----:B------:R0:W-:Y:S04]  /*14470*/  STL [R1+0x26c], R148 ;  /* 0x00026c9401007387 */ /* 0x0001e80000100800 */
[----:B0-----:R-:W2:Y:S04]  /*14480*/  LDL.LU R148, [R1+0x2a4] ;  /* 0x0002a40001947983 */ /* 0x001ea80000300800 */
[----:B------:R0:W-:Y:S01]  /*14490*/  STL [R1+0x270], R149 ;  /* 0x0002709501007387 */ /* 0x0001e20000100800 */
[----:B----4-:R-:W-:-:S03]  /*144a0*/  FADD R150, R25, R150 ;  /* 0x0000009619967221 */ /* 0x010fc60000000000 */
[----:B0-----:R-:W4:Y:S04]  /*144b0*/  LDL.LU R149, [R1+0x2a8] ;  /* 0x0002a80001957983 */ /* 0x001f280000300800 */
[----:B------:R0:W-:Y:S04]  /*144c0*/  STL [R1+0x274], R150 ;  /* 0x0002749601007387 */ /* 0x0001e80000100800 */
[----:B0-----:R-:W4:Y:S01]  /*144d0*/  LDL.LU R150, [R1+0x2ac] ;  /* 0x0002ac0001967983 */ /* 0x001f220000300800 */
[----:B---3--:R-:W-:-:S05]  /*144e0*/  FADD R151, R26, R151 ;  /* 0x000000971a977221 */ /* 0x008fca0000000000 */
[----:B------:R0:W-:Y:S04]  /*144f0*/  STL [R1+0x278], R151 ;  /* 0x0002789701007387 */ /* 0x0001e80000100800 */
[----:B0-----:R-:W3:Y:S01]  /*14500*/  LDL.LU R151, [R1+0x2b0] ;  /* 0x0002b00001977983 */ /* 0x001ee20000300800 */
[----:B------:R-:W-:-:S03]  /*14510*/  FADD R0, R27, R0 ;  /* 0x000000001b007221 */ /* 0x000fc60000000000 */
[----:B------:R-:W3:Y:S04]  /*14520*/  LDL.LU R27, [R1+0x2e8] ;  /* 0x0002e800011b7983 */ /* 0x000ee80000300800 */
[----:B------:R-:W3:Y:S04]  /*14530*/  LDL.LU R26, [R1+0x2ec] ;  /* 0x0002ec00011a7983 */ /* 0x000ee80000300800 */
[----:B------:R-:W3:Y:S04]  /*14540*/  LDL.LU R25, [R1+0x2f0] ;  /* 0x0002f00001197983 */ /* 0x000ee80000300800 */
[----:B------:R0:W-:Y:S04]  /*14550*/  STL [R1+0x27c], R0 ;  /* 0x00027c0001007387 */ /* 0x0001e80000100800 */
[----:B------:R-:W3:Y:S04]  /*14560*/  LDL.LU R24, [R1+0x2f4] ;  /* 0x0002f40001187983 */ /* 0x000ee80000300800 */
[----:B0-----:R-:W3:Y:S01]  /*14570*/  LDL.LU R0, [R1+0x2f8] ;  /* 0x0002f80001007983 */ /* 0x001ee20000300800 */
[----:B------:R-:W-:-:S05]  /*14580*/  FADD R139, R28, R139 ;  /* 0x0000008b1c8b7221 */ /* 0x000fca0000000000 */
[----:B------:R0:W-:Y:S04]  /*14590*/  STL [R1+0x280], R139 ;  /* 0x0002808b01007387 */ /* 0x0001e80000100800 */
[----:B0-----:R-:W3:Y:S01]  /*145a0*/  LDL.LU R139, [R1+0x4c0] ;  /* 0x0004c000018b7983 */ /* 0x001ee20000300800 */
[----:B------:R-:W-:-:S03]  /*145b0*/  FADD R140, R29, R140 ;  /* 0x0000008c1d8c7221 */ /* 0x000fc60000000000 */
[----:B------:R-:W3:Y:S04]  /*145c0*/  LDL.LU R28, [R1+0x2e4] ;  /* 0x0002e400011c7983 */ /* 0x000ee80000300800 */
        /* <DEDUP_REMOVED lines=30> */
[----:B--2---:R-:W-:-:S03]  /*147b0*/  FADD R148, R37, R148 ;  /* 0x0000009425947221 */ /* 0x004fc60000000000 */
[----:B------:R-:W2:Y:S04]  /*147c0*/  LDL.LU R36, [R1+0x2c4] ;  /* 0x0002c40001247983 */ /* 0x000ea80000300800 */
[----:B------:R0:W-:Y:S01]  /*147d0*/  STL [R1+0x2a4], R148 ;  /* 0x0002a49401007387 */ /* 0x0001e20000100800 */
[----:B----4-:R-:W-:-:S03]  /*147e0*/  FADD R149, R38, R149 ;  /* 0x0000009526957221 */ /* 0x010fc60000000000 */
[----:B0-----:R-:W4:Y:S04]  /*147f0*/  LDL.LU R148, [R1+0x49c] ;  /* 0x00049c0001947983 */ /* 0x001f280000300800 */
[----:B------:R-:W4:Y:S04]  /*14800*/  LDL.LU R37, [R1+0x2c0] ;  /* 0x0002c00001257983 */ /* 0x000f280000300800 */
[----:B------:R0:W-:Y:S01]  /*14810*/  STL [R1+0x2a8], R149 ;  /* 0x0002a89501007387 */ /* 0x0001e20000100800 */
[----:B------:R-:W-:-:S03]  /*14820*/  FADD R150, R39, R150 ;  /* 0x0000009627967221 */ /* 0x000fc60000000000 */
[----:B0-----:R-:W4:Y:S04]  /*14830*/  LDL.LU R149, [R1+0x498] ;  /* 0x0004980001957983 */ /* 0x001f280000300800 */
[----:B------:R-:W4:Y:S04]  /*14840*/  LDL.LU R38, [R1+0x2bc] ;  /* 0x0002bc0001267983 */ /* 0x000f280000300800 */
[----:B------:R0:W-:Y:S01]  /*14850*/  STL [R1+0x2ac], R150 ;  /* 0x0002ac9601007387 */ /* 0x0001e20000100800 */
[----:B---3--:R-:W-:-:S03]  /*14860*/  FADD R151, R40, R151 ;  /* 0x0000009728977221 */ /* 0x008fc60000000000 */
[----:B0-----:R-:W3:Y:S04]  /*14870*/  LDL.LU R150, [R1+0x494] ;  /* 0x0004940001967983 */ /* 0x001ee80000300800 */
[----:B------:R-:W3:Y:S04]  /*14880*/  LDL.LU R39, [R1+0x2b8] ;  /* 0x0002b80001277983 */ /* 0x000ee80000300800 */
[----:B------:R0:W-:Y:S04]  /*14890*/  STL [R1+0x2b0], R151 ;  /* 0x0002b09701007387 */ /* 0x0001e80000100800 */
[----:B0-----:R-:W3:Y:S04]  /*148a0*/  LDL.LU R151, [R1+0x490] ;  /* 0x0004900001977983 */ /* 0x001ee80000300800 */
[----:B------:R-:W3:Y:S01]  /*148b0*/  LDL.LU R40, [R1+0x2b4] ;  /* 0x0002b40001287983 */ /* 0x000ee20000300800 */
[----:B------:R-:W-:Y:S01]  /*148c0*/  FADD R27, R54, R27 ;  /* 0x0000001b361b7221 */ /* 0x000fe20000000000 */
        /* <DEDUP_REMOVED lines=12> */
[----:B--2---:R-:W-:Y:S01]  /*14990*/  FADD R36, R45, R36 ;  /* 0x000000242d247221 */ /* 0x004fe20000000000 */
[----:B----4-:R-:W-:Y:S01]  /*149a0*/  FADD R37, R44, R37 ;  /* 0x000000252c257221 */ /* 0x010fe20000000000 */
[----:B------:R-:W-:Y:S01]  /*149b0*/  FADD R38, R43, R38 ;  /* 0x000000262b267221 */ /* 0x000fe20000000000 */
[----:B---3--:R-:W-:Y:S01]  /*149c0*/  FADD R39, R42, R39 ;  /* 0x000000272a277221 */ /* 0x008fe20000000000 */
[----:B------:R-:W-:-:S05]  /*149d0*/  FADD R40, R41, R40 ;  /* 0x0000002829287221 */ /* 0x000fca0000000000 */
[----:B------:R0:W-:Y:S04]  /*149e0*/  STL [R1+0x2b4], R40 ;  /* 0x0002b42801007387 */ /* 0x0001e80000100800 */
        /* <DEDUP_REMOVED lines=14> */
[----:B------:R-:W4:Y:S04]  /*14ad0*/  LDL.LU R53, [R1+0x2fc] ;  /* 0x0002fc0001357983 */ /* 0x000f280000300800 */
[----:B------:R1:W-:Y:S04]  /*14ae0*/  STL [R1+0x2f0], R25 ;  /* 0x0002f01901007387 */ /* 0x0003e80000100800 */
[----:B------:R-:W4:Y:S04]  /*14af0*/  LDL.LU R52, [R1+0x300] ;  /* 0x0003000001347983 */ /* 0x000f280000300800 */
[----:B------:R1:W-:Y:S04]  /*14b00*/  STL [R1+0x2f4], R24 ;  /* 0x0002f41801007387 */ /* 0x0003e80000100800 */
        /* <DEDUP_REMOVED lines=13> */
[----:B--2---:R-:W2:Y:S04]  /*14be0*/  LDL.LU R39, [R1+0x334] ;  /* 0x0003340001277983 */ /* 0x004ea80000300800 */
[----:B---3--:R-:W3:Y:S04]  /*14bf0*/  LDL.LU R38, [R1+0x338] ;  /* 0x0003380001267983 */ /* 0x008ee80000300800 */
[----:B----4-:R-:W4:Y:S04]  /*14c00*/  LDL.LU R37, [R1+0x33c] ;  /* 0x00033c0001257983 */ /* 0x010f280000300800 */
        /* <DEDUP_REMOVED lines=14> */
[----:B------:R-:W-:-:S05]  /*14cf0*/  FADD R53, R59, R53 ;  /* 0x000000353b357221 */ /* 0x000fca0000000000 */
[----:B------:R0:W-:Y:S01]  /*14d00*/  STL [R1+0x2fc], R53 ;  /* 0x0002fc3501007387 */ /* 0x0001e20000100800 */
[----:B------:R-:W-:-:S05]  /*14d10*/  FADD R52, R60, R52 ;  /* 0x000000343c347221 */ /* 0x000fca0000000000 */
[----:B------:R1:W-:Y:S01]  /*14d20*/  STL [R1+0x300], R52 ;  /* 0x0003003401007387 */ /* 0x0003e20000100800 */
[----:B------:R-:W-:-:S05]  /*14d30*/  FADD R51, R61, R51 ;  /* 0x000000333d337221 */ /* 0x000fca0000000000 */
[----:B------:R1:W-:Y:S01]  /*14d40*/  STL [R1+0x304], R51 ;  /* 0x0003043301007387 */ /* 0x0003e20000100800 */
[----:B------:R-:W-:Y:S01]  /*14d50*/  FADD R50, R62, R50 ;  /* 0x000000323e327221 */ /* 0x000fe20000000000 */
        /* <DEDUP_REMOVED lines=68> */
[----:B--2---:R-:W2:Y:S04]  /*151a0*/  LDL.LU R40, [R1+0x3ac] ;  /* 0x0003ac0001287983 */ /* 0x004ea80000300800 */
        /* <DEDUP_REMOVED lines=167> */
[----:B------:R-:W-:Y:S01]  /*15c20*/  FADD R24, R150, R24 ;  /* 0x0000001896187221 */ /* 0x000fe20000000000 */
[----:B------:R-:W-:-:S05]  /*15c30*/  FADD R0, R0, R151 ;  /* 0x0000009700007221 */ /* 0x000fca0000000000 */
[----:B------:R0:W-:Y:S04]  /*15c40*/  STL [R1+0x46c], R0 ;  /* 0x00046c0001007387 */ /* 0x0001e80000100800 */
[----:B------:R0:W-:Y:S04]  /*15c50*/  STL [R1+0x464], R25 ;  /* 0x0004641901007387 */ /* 0x0001e80000100800 */
[----:B------:R0:W-:Y:S02]  /*15c60*/  STL [R1+0x468], R24 ;  /* 0x0004681801007387 */ /* 0x0001e40000100800 */
.L_x_32:
[----:B0-----:R-:W0:Y:S02]  /*15c70*/  LDC R0, c[0x0][0x28c] ;  /* 0x0000a300ff007b82 */ /* 0x001e240000000800 */
[----:B0-----:R-:W-:-:S13]  /*15c80*/  ISETP.GE.AND P0, PT, R0, 0x1, PT ;  /* 0x000000010000780c */ /* 0x001fda0003f06270 */
[----:B------:R-:W-:Y:S05]  /*15c90*/  @!P0 BRA `(.L_x_33) ;  /* 0x0000000000588947 */ /* 0x000fea0003800000 */
[----:B------:R-:W-:-:S06]  /*15ca0*/  UISETP.NE.AND UP0, UPT, UR22, 0x3, UPT ;  /* 0x000000031600788c */ /* 0x000fcc000bf05270 */
[----:B------:R-:W-:-:S13]  /*15cb0*/  PLOP3.LUT P0, PT, PT, PT, UP0, 0x80, 0x0 ;  /* 0x000000000000781c */ /* 0x000fda0003f0f008 */
[----:B------:R-:W-:Y:S05]  /*15cc0*/  @!P0 BRA `(.L_x_34) ;  /* 0x0000000000048947 */ /* 0x000fea0003800000 */
[----:B------:R-:W-:Y:S01]  /*15cd0*/  BPT.TRAP 0x1 ;  /* 0x000000040000795c */ /* 0x000fe20000300000 */
.L_x_34:
[----:B------:R-:W2:Y:S04]  /*15ce0*/  LDL R0, [R1+0x470] ;  /* 0x0004700001007983 */ /* 0x000ea80000100800 */
[----:B------:R-:W3:Y:S01]  /*15cf0*/  LDL R25, [R1+0x474] ;  /* 0x0004740001197983 */ /* 0x000ee20000100800 */
[----:B------:R-:W-:Y:S01]  /*15d00*/  UISETP.LT.AND UP1, UPT, UR10, 0x1, UPT ;  /* 0x000000010a00788c */ /* 0x000fe2000bf21270 */
[----:B--2---:R-:W-:Y:S01]  /*15d10*/  ISETP.NE.AND P0, PT, R0, RZ, PT ;  /* 0x000000ff0000720c */ /* 0x004fe20003f05270 */
[----:B------:R-:W-:-:S12]  /*15d20*/  IMAD.U32 R0, RZ, RZ, UR12 ;  /* 0x0000000cff007e24 */ /* 0x000fd8000f8e00ff */
[----:B------:R-:W-:-:S05]  /*15d30*/  VOTEU.ANY UP0, P0 ;  /* 0x00000000003f7886 */ /* 0x000fca0000000100 */
[----:B------:R-:W-:-:S04]  /*15d40*/  @UP0 USEL UR6, UR10, 0x1, UP1 ;  /* 0x000000010a060887 */ /* 0x000fc80008800000 */
[----:B------:R-:W-:Y:S02]  /*15d50*/  @UP0 UIADD3 UR6, UR5, UR10, -UR6 ;  /* 0x0000000a05060290 */ /* 0x000fe4000fffe806 */
[----:B------:R-:W-:-:S04]  /*15d60*/  UISETP.GT.U32.AND UP0, UPT, UR13, 0x1, UPT ;  /* 0x000000010d00788c */ /* 0x000fc8000bf04070 */
[----:B------:R-:W-:-:S04]  /*15d70*/  IMAD.U32 R24, RZ, RZ, UR6 ;  /* 0x00000006ff187e24 */ /* 0x000fc8000f8e00ff */
[----:B------:R-:W-:-:S05]  /*15d80*/  @P0 IMAD.SHL.U32 R24, R24, 0x8, RZ ;  /* 0x0000000818180824 */ /* 0x000fca00078e00ff */
[----:B------:R-:W-:-:S04]  /*15d90*/  @P0 LOP3.LUT R24, R24, 0x18, RZ, 0xc0, !PT ;  /* 0x0000001818180812 */ /* 0x000fc800078ec0ff */
[----:B------:R-:W-:-:S04]  /*15da0*/  @P0 IADD3 R0, R0, 0x20, R24 ;  /* 0x0000002000000810 */ /* 0x000fc80007ffe018 */
[----:B---3--:R-:W-:-:S04]  /*15db0*/  @P0 PRMT R0, R25, 0x654, R0 ;  /* 0x0000065419000816 */ /* 0x008fc80000000000 */
[----:B------:R0:W-:Y:S01]  /*15dc0*/  @P0 SYNCS.ARRIVE.TRANS64.RED.A1T0 RZ, [R0+URZ], RZ ;  /* 0x000000ff00ff09a7 */ /* 0x0001e2000810043f */
[----:B------:R-:W-:-:S13]  /*15dd0*/  PLOP3.LUT P0, PT, PT, PT, UP0, 0x80, 0x0 ;  /* 0x000000000000781c */ /* 0x000fda0003f0f008 */
[----:B0-----:R-:W-:Y:S05]  /*15de0*/  @P0 BRA `(.L_x_33) ;  /* 0x0000000000040947 */ /* 0x001fea0003800000 */
[----:B------:R-:W-:Y:S01]  /*15df0*/  BPT.TRAP 0x1 ;  /* 0x000000040000795c */ /* 0x000fe20000300000 */
.L_x_33:
[----:B------:R-:W2:Y:S01]  /*15e00*/  LDL.LU R28, [R1+0x484] ;  /* 0x00048400011c7983 */ /* 0x000ea20000300800 */
[----:B------:R-:W0:Y:S01]  /*15e10*/  LDC R25, c[0x0][0x288] ;  /* 0x0000a200ff197b82 */ /* 0x000e220000000800 */
[----:B------:R-:W-:Y:S02]  /*15e20*/  ULDC UR6, c[0x0][0x284] ;  /* 0x0000a10000067ab9 */ /* 0x000fe40000000800 */
[----:B------:R-:W3:Y:S01]  /*15e30*/  LDL.LU R26, [R1+0x480] ;  /* 0x00048000011a7983 */ /* 0x000ee20000300800 */
[----:B------:R-:W4:Y:S02]  /*15e40*/  S2R R27, SR_TID.X ;  /* 0x00000000001b7919 */ /* 0x000f240000002100 */
[----:B----4-:R-:W-:Y:S02]  /*15e50*/  LOP3.LUT R24, R27, 0x3, RZ, 0xc0, !PT ;  /* 0x000000031b187812 */ /* 0x010fe400078ec0ff */
[----:B------:R-:W-:-:S03]  /*15e60*/  SHF.R.U32.HI R36, RZ, 0x7, R27 ;  /* 0x00000007ff247819 */ /* 0x000fc6000001161b */
[----:B0-----:R-:W-:Y:S01]  /*15e70*/  IMAD R24, R24, -0x2, R25 ;  /* 0xfffffffe18187824 */ /* 0x001fe200078e0219 */
[----:B------:R-:W-:-:S05]  /*15e80*/  LOP3.LUT R36, R36, 0x1, RZ, 0xc0, !PT ;  /* 0x0000000124247812 */ /* 0x000fca00078ec0ff */
[----:B------:R-:W-:Y:S02]  /*15e90*/  IMAD.SHL.U32 R34, R36, 0x40, RZ ;  /* 0x0000004024227824 */ /* 0x000fe400078e00ff */
[----:B------:R-:W-:Y:S02]  /*15ea0*/  IMAD.SHL.U32 R32, R27, 0x2, RZ ;  /* 0x000000021b207824 */ /* 0x000fe400078e00ff */
[----:B------:R-:W-:-:S03]  /*15eb0*/  IMAD.MOV.U32 R35, RZ, RZ, RZ ;  /* 0x000000ffff237224 */ /* 0x000fc600078e00ff */
[----:B------:R-:W-:Y:S01]  /*15ec0*/  LOP3.LUT R32, R32, 0x6, RZ, 0xc0, !PT ;  /* 0x0000000620207812 */ /* 0x000fe200078ec0ff */
[----:B------:R-:W-:Y:S02]  /*15ed0*/  IMAD.MOV.U32 R40, RZ, RZ, -0x1 ;  /* 0xffffffffff287424 */ /* 0x000fe400078e00ff */
[----:B---3--:R-:W-:-:S05]  /*15ee0*/  IMAD.SHL.U32 R0, R26, 0x100, RZ ;  /* 0x000001001a007824 */ /* 0x008fca00078e00ff */
[----:B------:R-:W-:Y:S02]  /*15ef0*/  ISETP.GE.AND P0, PT, R0, R25, PT ;  /* 0x000000190000720c */ /* 0x000fe40003f06270 */
[----:B------:R-:W-:Y:S01]  /*15f00*/  SHF.R.U32.HI R25, RZ, 0x2, R27 ;  /* 0x00000002ff197819 */ /* 0x000fe2000001161b */
[----:B------:R-:W-:Y:S01]  /*15f10*/  IMAD.IADD R0, R24, 0x1, -R0 ;  /* 0x0000000118007824 */ /* 0x000fe200078e0a00 */
[----:B------:R-:W-:Y:S02]  /*15f20*/  LOP3.LUT R24, R27, 0x60, RZ, 0xc0, !PT ;  /* 0x000000601b187812 */ /* 0x000fe400078ec0ff */
[----:B------:R-:W-:Y:S02]  /*15f30*/  LOP3.LUT R25, R25, 0x7, RZ, 0xc0, !PT ;  /* 0x0000000719197812 */ /* 0x000fe400078ec0ff */
[----:B------:R-:W-:Y:S02]  /*15f40*/  SHF.R.U32.HI R24, RZ, 0x1, R24 ;  /* 0x00000001ff187819 */ /* 0x000fe40000011618 */
[----:B------:R-:W-:-:S04]  /*15f50*/  LOP3.LUT R34, R34, 0x40, R25, 0xe2, !PT ;  /* 0x0000004022227812 */ /* 0x000fc800078ee219 */
[-C--:B------:R-:W-:Y:S02]  /*15f60*/  LOP3.LUT R34, R34, R24.reuse, RZ, 0xfc, !PT ;  /* 0x0000001822227212 */ /* 0x080fe400078efcff */
[----:B------:R-:W-:-:S05]  /*15f70*/  IADD3 R24, RZ, -R24, -R25 ;  /* 0x80000018ff187210 */ /* 0x000fca0007ffe819 */
[----:B------:R-:W-:Y:S02]  /*15f80*/  IMAD R36, R36, -0x40, R24 ;  /* 0xffffffc024247824 */ /* 0x000fe400078e0218 */
[----:B--2---:R-:W-:-:S05]  /*15f90*/  IMAD R24, R28, 0xc0, RZ ;  /* 0x000000c01c187824 */ /* 0x004fca00078e02ff */
[C---:B------:R-:W-:Y:S02]  /*15fa0*/  ISETP.GE.OR P0, PT, R24.reuse, UR6, P0 ;  /* 0x0000000618007c0c */ /* 0x040fe40008706670 */
[----:B------:R-:W-:Y:S01]  /*15fb0*/  IADD3 R36, -R24, UR6, R36 ;  /* 0x0000000618247c10 */ /* 0x000fe2000fffe124 */
[----:B------:R-:W-:Y:S01]  /*15fc0*/  IMAD.WIDE R34, R28, 0xc0, R34 ;  /* 0x000000c01c227825 */ /* 0x000fe200078e0222 */
[----:B------:R-:W-:-:S09]  /*15fd0*/  PRMT R32, R32, 0x6540, R26 ;  /* 0x0000654020207816 */ /* 0x000fd2000000001a */
[----:B------:R-:W-:Y:S05]  /*15fe0*/  @P0 BRA `(.L_x_35) ;  /* 0x00000128000c0947 */ /* 0x000fea0003800000 */
[----:B------:R-:W0:Y:S01]  /*15ff0*/  LDC.64 R28, c[0x0][0x5c8] ;  /* 0x00017200ff1c7b82 */ /* 0x000e220000000a00 */
[----:B------:R-:W-:Y:S01]  /*16000*/  USHF.R.S32.HI UR8, URZ, 0x1f, UR9 ;  /* 0x0000001f3f087899 */ /* 0x000fe20008011409 */
[--C-:B------:R-:W-:Y:S01]  /*16010*/  SHF.R.S32.HI R33, RZ, 0x1f, R32.reuse ;  /* 0x0000001fff217819 */ /* 0x100fe20000011420 */
[----:B------:R-:W-:Y:S01]  /*16020*/  ULDC.64 UR16, c[0x0][0x5d0] ;  /* 0x0001740000107ab9 */ /* 0x000fe20000000a00 */
[----:B------:R-:W-:Y:S01]  /*16030*/  BSSY B0, `(.L_x_35) ;  /* 0x000127e000007945 */ /* 0x000fe20003800000 */
[----:B------:R-:W-:Y:S02]  /*16040*/  UIMAD UR6, UR8, UR16, URZ ;  /* 0x00000010080672a4 */ /* 0x000fe4000f8e023f */
[----:B------:R-:W-:Y:S02]  /*16050*/  IMAD.U32 R26, RZ, RZ, UR16 ;  /* 0x00000010ff1a7e24 */ /* 0x000fe4000f8e00ff */
[----:B------:R-:W-:Y:S02]  /*16060*/  UIMAD UR6, UR9, UR17, UR6 ;  /* 0x00000011090672a4 */ /* 0x000fe4000f8e0206 */
[----:B------:R-:W-:-:S04]  /*16070*/  IMAD.WIDE.U32 R26, R26, UR9, R32 ;  /* 0x000000091a1a7c25 */ /* 0x000fc8000f8e0020 */
[----:B------:R-:W-:Y:S01]  /*16080*/  VIADD R27, R27, UR6 ;  /* 0x000000061b1b7c36 */ /* 0x000fe20008000000 */
[----:B------:R-:W-:Y:S01]  /*16090*/  ULDC.64 UR6, c[0x0][0x5c0] ;  /* 0x0001700000067ab9 */ /* 0x000fe20000000a00 */
[-C--:B0-----:R-:W-:Y:S01]  /*160a0*/  IMAD R24, R35, R28.reuse, RZ ;  /* 0x0000001c23187224 */ /* 0x081fe200078e02ff */
[----:B------:R-:W-:Y:S01]  /*160b0*/  SHF.L.U64.HI R37, R28, 0x3, R29 ;  /* 0x000000031c257819 */ /* 0x000fe2000001021d */
[----:B------:R-:W-:-:S04]  /*160c0*/  IMAD.WIDE.U32 R26, R34, R28, R26 ;  /* 0x0000001c221a7225 */ /* 0x000fc800078e001a */
[----:B------:R-:W-:Y:S01]  /*160d0*/  IMAD R24, R34, R29, R24 ;  /* 0x0000001d22187224 */ /* 0x000fe200078e0218 */
[C---:B------:R-:W-:Y:S01]  /*160e0*/  LEA R30, P2, R28.reuse, R26, 0x7 ;  /* 0x0000001a1c1e7211 */ /* 0x040fe200078438ff */
[----:B------:R-:W-:Y:S02]  /*160f0*/  IMAD.SHL.U32 R25, R28, 0x8, RZ ;  /* 0x000000081c197824 */ /* 0x000fe400078e00ff */
[----:B------:R-:W-:Y:S01]  /*16100*/  IMAD.IADD R27, R27, 0x1, R24 ;  /* 0x000000011b1b7824 */ /* 0x000fe200078e0218 */
[C---:B------:R-:W-:Y:S02]  /*16110*/  IADD3 R24, P5, R26.reuse, UR6, RZ ;  /* 0x000000061a187c10 */ /* 0x040fe4000ffbe0ff */
[----:B------:R-:W-:Y:S02]  /*16120*/  IADD3 R26, P0, P1, R26, UR6, R25 ;  /* 0x000000061a1a7c10 */ /* 0x000fe4000f91e019 */
[----:B------:R-:W-:Y:S02]  /*16130*/  LEA.HI.X R31, R28, R27, R29, 0x7, P2 ;  /* 0x0000001b1c1f7211 */ /* 0x000fe400010f3c1d */
[----:B------:R-:W-:-:S02]  /*16140*/  IADD3 R28, P2, P3, R30, UR6, R25 ;  /* 0x000000061e1c7c10 */ /* 0x000fc4000fb5e019 */
[----:B------:R-:W-:Y:S02]  /*16150*/  IADD3.X R25, R27, UR7, RZ, P5, !PT ;  /* 0x000000071b197c10 */ /* 0x000fe4000affe4ff */
[----:B------:R-:W-:Y:S02]  /*16160*/  FSETP.NEU.AND P5, PT, RZ, UR21, PT ;  /* 0x00000015ff007c0b */ /* 0x000fe4000bfad000 */
[----:B------:R-:W-:Y:S02]  /*16170*/  IADD3 R30, P6, R30, UR6, RZ ;  /* 0x000000061e1e7c10 */ /* 0x000fe4000ffde0ff */
[--C-:B------:R-:W-:Y:S02]  /*16180*/  IADD3.X R29, R31, UR7, R37.reuse, P2, P3 ;  /* 0x000000071f1d7c10 */ /* 0x100fe400097e6425 */
[----:B------:R-:W-:Y:S02]  /*16190*/  IADD3.X R27, R27, UR7, R37, P0, P1 ;  /* 0x000000071b1b7c10 */ /* 0x000fe400087e2425 */
[----:B------:R-:W-:-:S05]  /*161a0*/  IADD3.X R31, R31, UR7, RZ, P6, !PT ;  /* 0x000000071f1f7c10 */ /* 0x000fca000b7fe4ff */
[----:B------:R-:W-:Y:S05]  /*161b0*/  @!P5 BRA `(.L_x_36) ;  /* 0x000000dc0014d947 */ /* 0x000fea0003800000 */
[----:B------:R-:W-:Y:S01]  /*161c0*/  ULDC.64 UR6, c[0x0][0x5b8] ;  /* 0x00016e0000067ab9 */ /* 0x000fe20000000a00 */
[----:B------:R-:W-:Y:S01]  /*161d0*/  BSSY B1, `(.L_x_37) ;  /* 0x0000013000017945 */ /* 0x000fe20003800000 */
[----:B------:R-:W-:Y:S01]  /*161e0*/  IMAD.U32 R37, RZ, RZ, UR6 ;  /* 0x00000006ff257e24 */ /* 0x000fe2000f8e00ff */
[----:B------:R-:W-:-:S03]  /*161f0*/  UIMAD UR6, UR8, UR6, URZ ;  /* 0x00000006080672a4 */ /* 0x000fc6000f8e023f */
[----:B------:R-:W-:Y:S01]  /*16200*/  IMAD.WIDE.U32 R32, R37, UR9, R32 ;  /* 0x0000000925207c25 */ /* 0x000fe2000f8e0020 */
[----:B------:R-:W-:-:S03]  /*16210*/  UIMAD UR6, UR9, UR7, UR6 ;  /* 0x00000007090672a4 */ /* 0x000fc6000f8e0206 */
[----:B------:R-:W-:Y:S01]  /*16220*/  IMAD.MOV.U32 R38, RZ, RZ, R32 ;  /* 0x000000ffff267224 */ /* 0x000fe200078e0020 */
[----:B------:R-:W-:Y:S02]  /*16230*/  ULDC.64 UR8, c[0x0][0x5a8] ;  /* 0x00016a0000087ab9 */ /* 0x000fe40000000a00 */
[----:B------:R-:W-:Y:S01]  /*16240*/  VIADD R39, R33, UR6 ;  /* 0x0000000621277c36 */ /* 0x000fe20008000000 */
[----:B------:R-:W-:Y:S02]  /*16250*/  ULDC.64 UR6, c[0x0][0x5b0] ;  /* 0x00016c0000067ab9 */ /* 0x000fe40000000a00 */
[----:B------:R-:W-:Y:S02]  /*16260*/  IMAD R37, R35, UR6, RZ ;  /* 0x0000000623257c24 */ /* 0x000fe4000f8e02ff */
[----:B------:R-:W-:-:S04]  /*16270*/  IMAD.WIDE.U32 R32, R34, UR6, R38 ;  /* 0x0000000622207c25 */ /* 0x000fc8000f8e0026 */
[----:B------:R-:W-:Y:S01]  /*16280*/  IMAD R37, R34, UR7, R37 ;  /* 0x0000000722257c24 */ /* 0x000fe2000f8e0225 */
[----:B------:R-:W-:-:S04]  /*16290*/  IADD3 R32, P0, R32, UR8, RZ ;  /* 0x0000000820207c10 */ /* 0x000fc8000ff1e0ff */
[--C-:B------:R-:W-:Y:S02]  /*162a0*/  IADD3.X R33, R33, UR9, R37.reuse, P0, !PT ;  /* 0x0000000921217c10 */ /* 0x100fe400087fe425 */
[----:B------:R-:W-:Y:S02]  /*162b0*/  ISETP.GE.AND P0, PT, R36, 0x1, PT ;  /* 0x000000012400780c */ /* 0x000fe40003f06270 */
[----:B------:R-:W-:Y:S02]  /*162c0*/  PRMT R37, RZ, 0x7610, R37 ;  /* 0x00007610ff257816 */ /* 0x000fe40000000025 */
[----:B------:R-:W-:-:S13]  /*162d0*/  ISETP.LT.OR P1, PT, R0, 0x1, !P0 ;  /* 0x000000010000780c */ /* 0x000fda0004721670 */
[----:B------:R-:W-:Y:S05]  /*162e0*/  @P1 BRA `(.L_x_38) ;  /* 0x0000000000041947 */ /* 0x000fea0003800000 */
[----:B------:R0:W5:Y:S02]  /*162f0*/  LDG.E.U8 R37, desc[UR14][R32.64] ;  /* 0x0000000e20257981 */ /* 0x000164000c1e1100 */
.L_x_38:
[----:B------:R-:W-:Y:S05]  /*16300*/  BSYNC B1 ;  /* 0x0000000000017941 */ /* 0x000fea0003800000 */
.L_x_37:
[----:B-----5:R-:W-:Y:S01]  /*16310*/  LOP3.LUT R37, R37, 0xff, RZ, 0xc0, !PT ;  /* 0x000000ff25257812 */ /* 0x020fe200078ec0ff */
[----:B------:R-:W-:Y:S03]  /*16320*/  BSSY B1, `(.L_x_39) ;  /* 0x000000b000017945 */ /* 0x000fe60003800000 */
[----:B------:R-:W-:-:S05]  /*16330*/  F2FP.F16.E4M3.UNPACK_B R37, R37 ;  /* 0x00000025ff25723e */ /* 0x000fca00020006ff */
[----:B------:R-:W-:-:S05]  /*16340*/  HADD2.F32 R37, -RZ, R37.H0_H0 ;  /* 0x20000025ff257230 */ /* 0x000fca0000004100 */
[----:B------:R-:W-:-:S04]  /*16350*/  FMUL R37, R37, UR21 ;  /* 0x0000001525257c20 */ /* 0x000fc80008400000 */
[----:B------:R-:W-:-:S05]  /*16360*/  FFMA R2, R2, UR20, R37 ;  /* 0x0000001402027c23 */ /* 0x000fca0008000025 */
[----:B------:R-:W-:-:S05]  /*16370*/  F2FP.SATFINITE.E4M3.F32.PACK_AB_MERGE_C R2, RZ, R2, RZ ;  /* 0x00000002ff02723e */ /* 0x000fca00048070ff */
[----:B------:R2:W-:Y:S01]  /*16380*/  @!P1 STG.E.U8 desc[UR14][R24.64], R2 ;  /* 0x0000000218009986 */ /* 0x0005e2000c10110e */
[----:B------:R-:W-:Y:S02]  /*16390*/  ISETP.LT.OR P1, PT, R0, 0x2, !P0 ;  /* 0x000000020000780c */ /* 0x000fe40004721670 */
[----:B--2---:R-:W-:-:S11]  /*163a0*/  PRMT R2, RZ, 0x7610, R2 ;  /* 0x00007610ff027816 */ /* 0x004fd60000000002 */
[----:B------:R-:W-:Y:S05]  /*163b0*/  @P1 BRA `(.L_x_40) ;  /* 0x0000000000041947 */ /* 0x000fea0003800000 */
[----:B------:R2:W5:Y:S02]  /*163c0*/  LDG.E.U8 R2, desc[UR14][R32.64+0x1] ;  /* 0x0000010e20027981 */ /* 0x000564000c1e1100 */
.L_x_40:
[----:B------:R-:W-:Y:S05]  /*163d0*/  BSYNC B1 ;  /* 0x0000000000017941 */ /* 0x000fea0003800000 */
.L_x_39:
        /* <DEDUP_REMOVED lines=8> */
[----:B------:R-:W-:-:S05]  /*16460*/  IADD3 R2, P1, R34, 0x8, RZ ;  /* 0x0000000822027810 */ /* 0x000fca0007f3e0ff */
[----:B---3--:R-:W-:-:S04]  /*16470*/  IMAD.X R3, RZ, RZ, R35, P1 ;  /* 0x000000ffff037224 */ /* 0x008fc800008e0623 */
[----:B------:R-:W-:-:S04]  /*16480*/  IMAD R3, R3, UR6, RZ ;  /* 0x0000000603037c24 */ /* 0x000fc8000f8e02ff */
[C---:B------:R-:W-:Y:S02]  /*16490*/  IMAD R37, R2.reuse, UR7, R3 ;  /* 0x0000000702257c24 */ /* 0x040fe4000f8e0203 */
[----:B------:R-:W-:-:S03]  /*164a0*/  IMAD.WIDE.U32 R2, R2, UR6, R38 ;  /* 0x0000000602027c25 */ /* 0x000fc6000f8e0026 */
[----:B------:R-:W-:-:S04]  /*164b0*/  IADD3 R2, P1, R2, UR8, RZ ;  /* 0x0000000802027c10 */ /* 0x000fc8000ff3e0ff */
[--C-:B------:R-:W-:Y:S02]  /*164c0*/  IADD3.X R3, R3, UR9, R37.reuse, P1, !PT ;  /* 0x0000000903037c10 */ /* 0x100fe40008ffe425 */
[----:B------:R-:W-:Y:S02]  /*164d0*/  ISETP.GE.AND P1, PT, R36, 0x9, PT ;  /* 0x000000092400780c */ /* 0x000fe40003f26270 */
[----:B------:R-:W-:Y:S02]  /*164e0*/  PRMT R37, RZ, 0x7610, R37 ;  /* 0x00007610ff257816 */ /* 0x000fe40000000025 */
[----:B------:R-:W-:-:S13]  /*164f0*/  ISETP.LT.OR P2, PT, R0, 0x1, !P1 ;  /* 0x000000010000780c */ /* 0x000fda0004f41670 */
[----:B------:R-:W-:Y:S05]  /*16500*/  @P2 BRA `(.L_x_42) ;  /* 0x0000000000042947 */ /* 0x000fea0003800000 */
[----:B------:R3:W5:Y:S02]  /*16510*/  LDG.E.U8 R37, desc[UR14][R2.64] ;  /* 0x0000000e02257981 */ /* 0x000764000c1e1100 */
.L_x_42:
[----:B------:R-:W-:Y:S05]  /*16520*/  BSYNC B1 ;  /* 0x0000000000017941 */ /* 0x000fea0003800000 */
.L_x_41:
        /* <DEDUP_REMOVED lines=9> */
[----:B----4-:R-:W-:-:S11]  /*165c0*/  PRMT R4, RZ, 0x7610, R4 ;  /* 0x00007610ff047816 */ /* 0x010fd60000000004 */
[----:B------:R-:W-:Y:S05]  /*165d0*/  @P2 BRA `(.L_x_44) ;  /* 0x0000000000042947 */ /* 0x000fea0003800000 */
[----:B------:R4:W5:Y:S02]  /*165e0*/  LDG.E.U8 R4, desc[UR14][R2.64+0x1] ;  /* 0x0000010e02047981 */ /* 0x000964000c1e1100 */
.L_x_44:
[----:B------:R-:W-:Y:S05]  /*165f0*/  BSYNC B1 ;  /* 0x0000000000017941 */ /* 0x000fea0003800000 */
.L_x_43:
[----:B-----5:R-:W-:Y:S01]  /*16600*/  LOP3.LUT R4, R4, 0xff, RZ, 0xc0, !PT ;  /* 0x000000ff04047812 */ /* 0x020fe200078ec0ff */
[----:B------:R-:W-:Y:S01]  /*16610*/  BSSY B1, `(.L_x_45) ;  /* 0x000000b000017945 */ /* 0x000fe20003800000 */
[----:B------:R-:W-:Y:S02]  /*16620*/  ISETP.LT.OR P3, PT, R0, 0x9, !P0 ;  /* 0x000000090000780c */ /* 0x000fe40004761670 */
[----:B------:R-:W-:-:S05]  /*16630*/  F2FP.F16.E4M3.UNPACK_B R4, R4 ;  /* 0x00000004ff04723e */ /* 0x000fca00020006ff */
[----:B------:R-:W-:-:S05]  /*16640*/  HADD2.F32 R4, -RZ, R4.H0_H0 ;  /* 0x20000004ff047230 */ /* 0x000fca0000004100 */
[----:B------:R-:W-:-:S04]  /*16650*/  FMUL R4, R4, UR21 ;  /* 0x0000001504047c20 */ /* 0x000fc80008400000 */
[--C-:B------:R-:W-:Y:S01]  /*16660*/  FFMA R5, R5, UR20, R4.reuse ;  /* 0x0000001405057c23 */ /* 0x100fe20008000004 */
[----:B------:R-:W-:-:S04]  /*16670*/  PRMT R4, RZ, 0x7610, R4 ;  /* 0x00007610ff047816 */ /* 0x000fc80000000004 */
[----:B------:R-:W-:-:S05]  /*16680*/  F2FP.SATFINITE.E4M3.F32.PACK_AB_MERGE_C R5, RZ, R5, RZ ;  /* 0x00000005ff05723e */ /* 0x000fca00048070ff */
[----:B------:R0:W-:Y:S01]  /*16690*/  @!P2 STG.E.U8 desc[UR14][R26.64+0x1], R5 ;  /* 0x000001051a00a986 */ /* 0x0001e2000c10110e */
[----:B------:R-:W-:Y:S05]  /*166a0*/  @P3 BRA `(.L_x_46) ;  /* 0x0000000000043947 */ /* 0x000fea0003800000 */
[----:B------:R0:W5:Y:S02]  /*166b0*/  LDG.E.U8 R4, desc[UR14][R32.64+0x8] ;  /* 0x0000080e20047981 */ /* 0x000164000c1e1100 */
.L_x_46:
[----:B------:R-:W-:Y:S05]  /*166c0*/  BSYNC B1 ;  /* 0x0000000000017941 */ /* 0x000fea0003800000 */
.L_x_45:
        /* <DEDUP_REMOVED lines=12> */
.L_x_48:
[----:B------:R-:W-:Y:S05]  /*16790*/  BSYNC B1 ;  /* 0x0000000000017941 */ /* 0x000fea0003800000 */
.L_x_47:
        /* <DEDUP_REMOVED lines=12> */
.L_x_50:
[----:B------:R-:W-:Y:S05]  /*16860*/  BSYNC B1 ;  /* 0x0000000000017941 */ /* 0x000fea0003800000 */
.L_x_49:
        /* <DEDUP_REMOVED lines=12> */
.L_x_52:
[----:B------:R-:W-:Y:S05]  /*16930*/  BSYNC B1 ;  /* 0x0000000000017941 */ /* 0x000fea0003800000 */
.L_x_51:
        /* <DEDUP_REMOVED lines=12> */
.L_x_54:
[----:B------:R-:W-:Y:S05]  /*16a00*/  BSYNC B1 ;  /* 0x0000000000017941 */ /* 0x000fea0003800000 */
.L_x_53:
        /* <DEDUP_REMOVED lines=12> */
.L_x_56:
[----:B------:R-:W-:Y:S05]  /*16ad0*/  BSYNC B1 ;  /* 0x0000000000017941 */ /* 0x000fea0003800000 */
.L_x_55:
        /* <DEDUP_REMOVED lines=12> */
.L_x_58:
[----:B------:R-:W-:Y:S05]  /*16ba0*/  BSYNC B1 ;  /* 0x0000000000017941 */ /* 0x000fea0003800000 */
.L_x_57:
        /* <DEDUP_REMOVED lines=12> */
.L_x_60:
[----:B------:R-:W-:Y:S05]  /*16c70*/  BSYNC B1 ;  /* 0x0000000000017941 */ /* 0x000fea0003800000 */
.L_x_59:
        /* <DEDUP_REMOVED lines=12> */
.L_x_62:
[----:B------:R-:W-:Y:S05]  /*16d40*/  BSYNC B1 ;  /* 0x0000000000017941 */ /* 0x000fea0003800000 */
.L_x_61:
        /* <DEDUP_REMOVED lines=12> */
.L_x_64:
[----:B------:R-:W-:Y:S05]  /*16e10*/  BSYNC B1 ;  /* 0x0000000000017941 */ /* 0x000fea0003800000 */
.L_x_63:
        /* <DEDUP_REMOVED lines=12> */
.L_x_66:
[----:B------:R-:W-:Y:S05]  /*16ee0*/  BSYNC B1 ;  /* 0x0000000000017941 */ /* 0x000fea0003800000 */
.L_x_65:
        /* <DEDUP_REMOVED lines=12> */
.L_x_68:
[----:B------:R-:W-:Y:S05]  /*16fb0*/  BSYNC B1 ;  /* 0x0000000000017941 */ /* 0x000fea0003800000 */
.L_x_67:
        /* <DEDUP_REMOVED lines=12> */
.L_x_70:
[----:B------:R-:W-:Y:S05]  /*17080*/  BSYNC B1 ;  /* 0x0000000000017941 */ /* 0x000fea0003800000 */
.L_x_69:
        /* <DEDUP_REMOVED lines=12> */
.L_x_72:
[----:B------:R-:W-:Y:S05]  /*17150*/  BSYNC B1 ;  /* 0x0000000000017941 */ /* 0x000fea0003800000 */
.L_x_71:
        /* <DEDUP_REMOVED lines=12> */
.L_x_74:
[----:B------:R-:W-:Y:S05]  /*17220*/  BSYNC B1 ;  /* 0x0000000000017941 */ /* 0x000fea0003800000 */
.L_x_73:
        /* <DEDUP_REMOVED lines=12> */
.L_x_76:
[----:B------:R-:W-:Y:S05]  /*172f0*/  BSYNC B1 ;  /* 0x0000000000017941 */ /* 0x000fea0003800000 */
.L_x_75:
        /* <DEDUP_REMOVED lines=12> */
.L_x_78:
[----:B------:R-:W-:Y:S05]  /*173c0*/  BSYNC B1 ;  /* 0x0000000000017941 */ /* 0x000fea0003800000 */
.L_x_77:
        /* <DEDUP_REMOVED lines=12> */
.L_x_80:
[----:B------:R-:W-:Y:S05]  /*17490*/  BSYNC B1 ;  /* 0x0000000000017941 */ /* 0x000fea0003800000 */
.L_x_79:
        /* <DEDUP_REMOVED lines=12> */
.L_x_82:
[----:B------:R-:W-:Y:S05]  /*17560*/  BSYNC B1 ;  /* 0x0000000000017941 */ /* 0x000fea0003800000 */
.L_x_81:
        /* <DEDUP_REMOVED lines=12> */
.L_x_84:
[----:B------:R-:W-:Y:S05]  /*17630*/  BSYNC B1 ;  /* 0x0000000000017941 */ /* 0x000fea0003800000 */
.L_x_83:
        /* <DEDUP_REMOVED lines=12> */
.L_x_86:
[----:B------:R-:W-:Y:S05]  /*17700*/  BSYNC B1 ;  /* 0x0000000000017941 */ /* 0x000fea0003800000 */
.L_x_85:
        /* <DEDUP_REMOVED lines=12> */
.L_x_88:
[----:B------:R-:W-:Y:S05]  /*177d0*/  BSYNC B1 ;  /* 0x0000000000017941 */ /* 0x000fea0003800000 */
.L_x_87:
        /* <DEDUP_REMOVED lines=12> */
.L_x_90:
[----:B------:R-:W-:Y:S05]  /*178a0*/  BSYNC B1 ;  /* 0x0000000000017941 */ /* 0x000fea0003800000 */
.L_x_89:
        /* <DEDUP_REMOVED lines=12> */
.L_x_92:
[----:B------:R-:W-:Y:S05]  /*17970*/  BSYNC B1 ;  /* 0x0000000000017941 */ /* 0x000fea0003800000 */
.L_x_91:
        /* <DEDUP_REMOVED lines=12> */
.L_x_94:
[----:B------:R-:W-:Y:S05]  /*17a40*/  BSYNC B1 ;  /* 0x0000000000017941 */ /* 0x000fea0003800000 */
.L_x_93:
        /* <DEDUP_REMOVED lines=12> */
.L_x_96:
[----:B------:R-:W-:Y:S05]  /*17b10*/  BSYNC B1 ;  /* 0x0000000000017941 */ /* 0x000fea0003800000 */
.L_x_95:
        /* <DEDUP_REMOVED lines=12> */
.L_x_98:
[----:B------:R-:W-:Y:S05]  /*17be0*/  BSYNC B1 ;  /* 0x0000000000017941 */ /* 0x000fea0003800000 */
.L_x_97:
        /* <DEDUP_REMOVED lines=12> */
.L_x_100:
[----:B------:R-:W-:Y:S05]  /*17cb0*/  BSYNC B1 ;  /* 0x0000000000017941 */ /* 0x000fea0003800000 */
.L_x_99:
        /* <DEDUP_REMOVED lines=12> */
.L_x_102:
[----:B------:R-:W-:Y:S05]  /*17d80*/  BSYNC B1 ;  /* 0x0000000000017941 */ /* 0x000fea0003800000 */
.L_x_101:
        /* <DEDUP_REMOVED lines=12> */
.L_x_104:
[----:B------:R-:W-:Y:S05]  /*17e50*/  BSYNC B1 ;  /* 0x0000000000017941 */ /* 0x000fea0003800000 */
.L_x_103:
        /* <DEDUP_REMOVED lines=12> */
.L_x_106:
[----:B------:R-:W-:Y:S05]  /*17f20*/  BSYNC B1 ;  /* 0x0000000000017941 */ /* 0x000fea0003800000 */
.L_x_105:
        /* <DEDUP_REMOVED lines=12> */
.L_x_108:
[----:B------:R-:W-:Y:S05]  /*17ff0*/  BSYNC B1 ;  /* 0x0000000000017941 */ /* 0x000fea0003800000 */
.L_x_107:
        /* <DEDUP_REMOVED lines=12> */
.L_x_110:
[----:B------:R-:W-:Y:S05]  /*180c0*/  BSYNC B1 ;  /* 0x0000000000017941 */ /* 0x000fea0003800000 */
.L_x_109:
        /* <DEDUP_REMOVED lines=12> */
.L_x_112:
[----:B------:R-:W-:Y:S05]  /*18190*/  BSYNC B1 ;  /* 0x0000000000017941 */ /* 0x000fea0003800000 */
.L_x_111:
        /* <DEDUP_REMOVED lines=12> */
.L_x_114:
[----:B------:R-:W-:Y:S05]  /*18260*/  BSYNC B1 ;  /* 0x0000000000017941 */ /* 0x000fea0003800000 */
.L_x_113:
        /* <DEDUP_REMOVED lines=12> */
.L_x_116:
[----:B------:R-:W-:Y:S05]  /*18330*/  BSYNC B1 ;  /* 0x0000000000017941 */ /* 0x000fea0003800000 */
.L_x_115:
        /* <DEDUP_REMOVED lines=12> */
.L_x_118:
[----:B------:R-:W-:Y:S05]  /*18400*/  BSYNC B1 ;  /* 0x0000000000017941 */ /* 0x000fea0003800000 */
.L_x_117:
        /* <DEDUP_REMOVED lines=12> */
.L_x_120:
[----:B------:R-:W-:Y:S05]  /*184d0*/  BSYNC B1 ;  /* 0x0000000000017941 */ /* 0x000fea0003800000 */
.L_x_119:
        /* <DEDUP_REMOVED lines=12> */
.L_x_122:
[----:B------:R-:W-:Y:S05]  /*185a0*/  BSYNC B1 ;  /* 0x0000000000017941 */ /* 0x000fea0003800000 */
.L_x_121:
        /* <DEDUP_REMOVED lines=12> */
.L_x_124:
[----:B------:R-:W-:Y:S05]  /*18670*/  BSYNC B1 ;  /* 0x0000000000017941 */ /* 0x000fea0003800000 */
.L_x_123:
        /* <DEDUP_REMOVED lines=12> */
.L_x_126:
[----:B------:R-:W-:Y:S05]  /*18740*/  BSYNC B1 ;  /* 0x0000000000017941 */ /* 0x000fea0003800000 */
.L_x_125:
        /* <DEDUP_REMOVED lines=12> */
.L_x_128:
[----:B------:R-:W-:Y:S05]  /*18810*/  BSYNC B1 ;  /* 0x0000000000017941 */ /* 0x000fea0003800000 */
.L_x_127:
        /* <DEDUP_REMOVED lines=12> */
.L_x_130:
[----:B------:R-:W-:Y:S05]  /*188e0*/  BSYNC B1 ;  /* 0x0000000000017941 */ /* 0x000fea0003800000 */
.L_x_129:
        /* <DEDUP_REMOVED lines=12> */
.L_x_132:
[----:B------:R-:W-:Y:S05]  /*189b0*/  BSYNC B1 ;  /* 0x0000000000017941 */ /* 0x000fea0003800000 */
.L_x_131:
        /* <DEDUP_REMOVED lines=12> */
.L_x_134:
[----:B------:R-:W-:Y:S05]  /*18a80*/  BSYNC B1 ;  /* 0x0000000000017941 */ /* 0x000fea0003800000 */
.L_x_133:
        /* <DEDUP_REMOVED lines=12> */
.L_x_136:
[----:B------:R-:W-:Y:S05]  /*18b50*/  BSYNC B1 ;  /* 0x0000000000017941 */ /* 0x000fea0003800000 */
.L_x_135:
[----:B-----5:R-:W-:Y:S01]  /*18b60*/  LOP3.LUT R4, R4, 0xff, RZ, 0xc0, !PT ;  /* 0x000000ff04047812 */ /* 0x020fe200078ec0ff */
[----:B------:R-:W-:Y:S01]  /*18b70*/  BSSY B1, `(.L_x_137) ;  /* 0x000000b000017945 */ /* 0x000fe20003800000 */
[----:B------:R-:W-:Y:S02]  /*18b80*/  ISETP.LT.OR P3, PT, R0, 0x61, !P1 ;  /* 0x000000610000780c */ /* 0x000fe40004f61670 */
[----:B------:R-:W-:-:S05]  /*18b90*/  F2FP.F16.E4M3.UNPACK_B R4, R4 ;  /* 0x00000004ff04723e */ /* 0x000fca00020006ff */
[----:B------:R-:W-:-:S05]  /*18ba0*/  HADD2.F32 R4, -RZ, R4.H0_H0 ;  /* 0x20000004ff047230 */ /* 0x000fca0000004100 */
[----:B------:R-:W-:-:S04]  /*18bb0*/  FMUL R4, R4, UR21 ;  /* 0x0000001504047c20 */ /* 0x000fc80008400000 */
[----:B------:R-:W-:-:S05]  /*18bc0*/  FFMA R4, R179, UR20, R4 ;  /* 0x00000014b3047c23 */ /* 0x000fca0008000004 */
[----:B0-----:R-:W-:Y:S02]  /*18bd0*/  F2FP.SATFINITE.E4M3.F32.PACK_AB_MERGE_C R5, RZ, R4, RZ ;  /* 0x00000004ff05723e */ /* 0x001fe400048070ff */
[----:B------:R-:W-:-:S03]  /*18be0*/  PRMT R4, RZ, 0x7610, R4 ;  /* 0x00007610ff047816 */ /* 0x000fc60000000004 */
[----:B------:R0:W-:Y:S01]  /*18bf0*/  @!P2 STG.E.U8 desc[UR14][R24.64+0x61], R5 ;  /* 0x000061051800a986 */ /* 0x0001e2000c10110e */
[----:B------:R-:W-:Y:S05]  /*18c00*/  @P3 BRA `(.L_x_138) ;  /* 0x0000000000043947 */ /* 0x000fea0003800000 */
[----:B------:R0:W5:Y:S02]  /*18c10*/  LDG.E.U8 R4, desc[UR14][R2.64+0x60] ;  /* 0x0000600e02047981 */ /* 0x000164000c1e1100 */
.L_x_138:
[----:B------:R-:W-:Y:S05]  /*18c20*/  BSYNC B1 ;  /* 0x0000000000017941 */ /* 0x000fea0003800000 */
.L_x_137:
        /* <DEDUP_REMOVED lines=12> */
.L_x_140:
[----:B------:R-:W-:Y:S05]  /*18cf0*/  BSYNC B1 ;  /* 0x0000000000017941 */ /* 0x000fea0003800000 */
.L_x_139:
        /* <DEDUP_REMOVED lines=12> */
.L_x_142:
[----:B------:R-:W-:Y:S05]  /*18dc0*/  BSYNC B1 ;  /* 0x0000000000017941 */ /* 0x000fea0003800000 */
.L_x_141:
[----:B-----5:R-:W-:Y:S01]  /*18dd0*/  LOP3.LUT R4, R4, 0xff, RZ, 0xc0, !PT ;  /* 0x000000ff04047812 */ /* 0x020fe200078ec0ff */
[----:B------:R-:W-:Y:S01]  /*18de0*/  BSSY B1, `(.L_x_143) ;  /* 0x000000b000017945 */ /* 0x000fe20003800000 */
[----:B------:R-:W-:Y:S02]  /*18df0*/  ISETP.LT.OR P2, PT, R0, 0x6a, !P0 ;  /* 0x0000006a0000780c */ /* 0x000fe40004741670 */
[----:B------:R-:W-:-:S05]  /*18e00*/  F2FP.F16.E4M3.UNPACK_B R4, R4 ;  /* 0x00000004ff04723e */ /* 0x000fca00020006ff */
[----:B------:R-:W-:-:S05]  /*18e10*/  HADD2.F32 R4, -RZ, R4.H0_H0 ;  /* 0x20000004ff047230 */ /* 0x000fca0000004100 */
[----:B0-----:R-:W-:Y:S01]  /*18e20*/  FMUL R5, R4, UR21 ;  /* 0x0000001504057c20 */ /* 0x001fe20008400000 */
[----:B------:R-:W-:-:S03]  /*18e30*/  PRMT R4, RZ, 0x7610, R4 ;  /* 0x00007610ff047816 */ /* 0x000fc60000000004 */
[----:B------:R-:W-:-:S05]  /*18e40*/  FFMA R5, R182, UR20, R5 ;  /* 0x00000014b6057c23 */ /* 0x000fca0008000005 */
[----:B------:R-:W-:-:S05]  /*18e50*/  F2FP.SATFINITE.E4M3.F32.PACK_AB_MERGE_C R5, RZ, R5, RZ ;  /* 0x00000005ff05723e */ /* 0x000fca00048070ff */
[----:B------:R0:W-:Y:S01]  /*18e60*/  @!P3 STG.E.U8 desc[UR14][R24.64+0x68], R5 ;  /* 0x000068051800b986 */ /* 0x0001e2000c10110e */
[----:B------:R-:W-:Y:S05]  /*18e70*/  @P2 BRA `(.L_x_144) ;  /* 0x0000000000042947 */ /* 0x000fea0003800000 */
[----:B------:R0:W5:Y:S02]  /*18e80*/  LDG.E.U8 R4, desc[UR14][R32.64+0x69] ;  /* 0x0000690e20047981 */ /* 0x000164000c1e1100 */
.L_x_144:
[----:B------:R-:W-:Y:S05]  /*18e90*/  BSYNC B1 ;  /* 0x0000000000017941 */ /* 0x000fea0003800000 */
.L_x_143:
        /* <DEDUP_REMOVED lines=12> */
.L_x_146:
[----:B------:R-:W-:Y:S05]  /*18f60*/  BSYNC B1 ;  /* 0x0000000000017941 */ /* 0x000fea0003800000 */
.L_x_145:
        /* <DEDUP_REMOVED lines=12> */
.L_x_148:
[----:B------:R-:W-:Y:S05]  /*19030*/  BSYNC B1 ;  /* 0x0000000000017941 */ /* 0x000fea0003800000 */
.L_x_147:
        /* <DEDUP_REMOVED lines=12> */
.L_x_150:
[----:B------:R-:W-:Y:S05]  /*19100*/  BSYNC B1 ;  /* 0x0000000000017941 */ /* 0x000fea0003800000 */
.L_x_149:
        /* <DEDUP_REMOVED lines=12> */
.L_x_152:
[----:B------:R-:W-:Y:S05]  /*191d0*/  BSYNC B1 ;  /* 0x0000000000017941 */ /* 0x000fea0003800000 */
.L_x_151:
        /* <DEDUP_REMOVED lines=12> */
.L_x_154:
[----:B------:R-:W-:Y:S05]  /*192a0*/  BSYNC B1 ;  /* 0x0000000000017941 */ /* 0x000fea0003800000 */
.L_x_153:
        /* <DEDUP_REMOVED lines=12> */
.L_x_156:
[----:B------:R-:W-:Y:S05]  /*19370*/  BSYNC B1 ;  /* 0x0000000000017941 */ /* 0x000fea0003800000 */
.L_x_155:
        /* <DEDUP_REMOVED lines=12> */
.L_x_158:
[----:B------:R-:W-:Y:S05]  /*19440*/  BSYNC B1 ;  /* 0x0000000000017941 */ /* 0x000fea0003800000 */
.L_x_157:
        /* <DEDUP_REMOVED lines=12> */
.L_x_160:
[----:B------:R-:W-:Y:S05]  /*19510*/  BSYNC B1 ;  /* 0x0000000000017941 */ /* 0x000fea0003800000 */
.L_x_159:
        /* <DEDUP_REMOVED lines=12> */
.L_x_162:
[----:B------:R-:W-:Y:S05]  /*195e0*/  BSYNC B1 ;  /* 0x0000000000017941 */ /* 0x000fea0003800000 */
.L_x_161:
        /* <DEDUP_REMOVED lines=12> */
.L_x_164:
[----:B------:R-:W-:Y:S05]  /*196b0*/  BSYNC B1 ;  /* 0x0000000000017941 */ /* 0x000fea0003800000 */
.L_x_163:
        /* <DEDUP_REMOVED lines=12> */
.L_x_166:
[----:B------:R-:W-:Y:S05]  /*19780*/  BSYNC B1 ;  /* 0x0000000000017941 */ /* 0x000fea0003800000 */
.L_x_165:
        /* <DEDUP_REMOVED lines=12> */
.L_x_168:
[----:B------:R-:W-:Y:S05]  /*19850*/  BSYNC B1 ;  /* 0x0000000000017941 */ /* 0x000fea0003800000 */
.L_x_167:
        /* <DEDUP_REMOVED lines=12> */
.L_x_170:
[----:B------:R-:W-:Y:S05]  /*19920*/  BSYNC B1 ;  /* 0x0000000000017941 */ /* 0x000fea0003800000 */
.L_x_169:
        /* <DEDUP_REMOVED lines=12> */
.L_x_172:
[----:B------:R-:W-:Y:S05]  /*199f0*/  BSYNC B1 ;  /* 0x0000000000017941 */ /* 0x000fea0003800000 */
.L_x_171:
        /* <DEDUP_REMOVED lines=12> */
.L_x_174:
[----:B------:R-:W-:Y:S05]  /*19ac0*/  BSYNC B1 ;  /* 0x0000000000017941 */ /* 0x000fea0003800000 */
.L_x_173:
        /* <DEDUP_REMOVED lines=12> */
.L_x_176:
[----:B------:R-:W-:Y:S05]  /*19b90*/  BSYNC B1 ;  /* 0x0000000000017941 */ /* 0x000fea0003800000 */
.L_x_175:
        /* <DEDUP_REMOVED lines=12> */
.L_x_178:
[----:B------:R-:W-:Y:S05]  /*19c60*/  BSYNC B1 ;  /* 0x0000000000017941 */ /* 0x000fea0003800000 */
.L_x_177:
        /* <DEDUP_REMOVED lines=12> */
.L_x_180:
[----:B------:R-:W-:Y:S05]  /*19d30*/  BSYNC B1 ;  /* 0x0000000000017941 */ /* 0x000fea0003800000 */
.L_x_179:
        /* <DEDUP_REMOVED lines=12> */
.L_x_182:
[----:B------:R-:W-:Y:S05]  /*19e00*/  BSYNC B1 ;  /* 0x0000000000017941 */ /* 0x000fea0003800000 */
.L_x_181:
        /* <DEDUP_REMOVED lines=12> */
.L_x_184:
[----:B------:R-:W-:Y:S05]  /*19ed0*/  BSYNC B1 ;  /* 0x0000000000017941 */ /* 0x000fea0003800000 */
.L_x_183:
        /* <DEDUP_REMOVED lines=12> */
.L_x_186:
[----:B------:R-:W-:Y:S05]  /*19fa0*/  BSYNC B1 ;  /* 0x0000000000017941 */ /* 0x000fea0003800000 */
.L_x_185:
        /* <DEDUP_REMOVED lines=12> */
.L_x_188:
[----:B------:R-:W-:Y:S05]  /*1a070*/  BSYNC B1 ;  /* 0x0000000000017941 */ /* 0x000fea0003800000 */
.L_x_187:
        /* <DEDUP_REMOVED lines=12> */
.L_x_190:
[----:B------:R-:W-:Y:S05]  /*1a140*/  BSYNC B1 ;  /* 0x0000000000017941 */ /* 0x000fea0003800000 */
.L_x_189:
        /* <DEDUP_REMOVED lines=12> */
.L_x_192:
[----:B------:R-:W-:Y:S05]  /*1a210*/  BSYNC B1 ;  /* 0x0000000000017941 */ /* 0x000fea0003800000 */
.L_x_191:
        /* <DEDUP_REMOVED lines=12> */
.L_x_194:
[----:B------:R-:W-:Y:S05]  /*1a2e0*/  BSYNC B1 ;  /* 0x0000000000017941 */ /* 0x000fea0003800000 */
.L_x_193:
        /* <DEDUP_REMOVED lines=12> */
.L_x_196:
[----:B------:R-:W-:Y:S05]  /*1a3b0*/  BSYNC B1 ;  /* 0x0000000000017941 */ /* 0x000fea0003800000 */
.L_x_195:
        /* <DEDUP_REMOVED lines=12> */
.L_x_198:
[----:B------:R-:W-:Y:S05]  /*1a480*/  BSYNC B1 ;  /* 0x0000000000017941 */ /* 0x000fea0003800000 */
.L_x_197:
        /* <DEDUP_REMOVED lines=12> */
.L_x_200:
[----:B------:R-:W-:Y:S05]  /*1a550*/  BSYNC B1 ;  /* 0x0000000000017941 */ /* 0x000fea0003800000 */
.L_x_199:
        /* <DEDUP_REMOVED lines=12> */
.L_x_202:
[----:B------:R-:W-:Y:S05]  /*1a620*/  BSYNC B1 ;  /* 0x0000000000017941 */ /* 0x000fea0003800000 */
.L_x_201:
        /* <DEDUP_REMOVED lines=12> */
.L_x_204:
[----:B------:R-:W-:Y:S05]  /*1a6f0*/  BSYNC B1 ;  /* 0x0000000000017941 */ /* 0x000fea0003800000 */
.L_x_203:
        /* <DEDUP_REMOVED lines=12> */
.L_x_206:
[----:B------:R-:W-:Y:S05]  /*1a7c0*/  BSYNC B1 ;  /* 0x0000000000017941 */ /* 0x000fea0003800000 */
.L_x_205:
        /* <DEDUP_REMOVED lines=12> */
.L_x_208:
[----:B------:R-:W-:Y:S05]  /*1a890*/  BSYNC B1 ;  /* 0x0000000000017941 */ /* 0x000fea0003800000 */
.L_x_207:
        /* <DEDUP_REMOVED lines=12> */
.L_x_210:
[----:B------:R-:W-:Y:S05]  /*1a960*/  BSYNC B1 ;  /* 0x0000000000017941 */ /* 0x000fea0003800000 */
.L_x_209:
        /* <DEDUP_REMOVED lines=12> */
.L_x_212:
[----:B------:R-:W-:Y:S05]  /*1aa30*/  BSYNC B1 ;  /* 0x0000000000017941 */ /* 0x000fea0003800000 */
.L_x_211:
        /* <DEDUP_REMOVED lines=12> */
.L_x_214:
[----:B------:R-:W-:Y:S05]  /*1ab00*/  BSYNC B1 ;  /* 0x0000000000017941 */ /* 0x000fea0003800000 */
.L_x_213:
        /* <DEDUP_REMOVED lines=12> */
.L_x_216:
[----:B------:R-:W-:Y:S05]  /*1abd0*/  BSYNC B1 ;  /* 0x0000000000017941 */ /* 0x000fea0003800000 */
.L_x_215:
        /* <DEDUP_REMOVED lines=12> */
.L_x_218:
[----:B------:R-:W-:Y:S05]  /*1aca0*/  BSYNC B1 ;  /* 0x0000000000017941 */ /* 0x000fea0003800000 */
.L_x_217:
        /* <DEDUP_REMOVED lines=12> */
.L_x_220:
[----:B------:R-:W-:Y:S05]  /*1ad70*/  BSYNC B1 ;  /* 0x0000000000017941 */ /* 0x000fea0003800000 */
.L_x_219:
        /* <DEDUP_REMOVED lines=12> */
.L_x_222:
[----:B------:R-:W-:Y:S05]  /*1ae40*/  BSYNC B1 ;  /* 0x0000000000017941 */ /* 0x000fea0003800000 */
.L_x_221:
        /* <DEDUP_REMOVED lines=12> */
.L_x_224:
[----:B------:R-:W-:Y:S05]  /*1af10*/  BSYNC B1 ;  /* 0x0000000000017941 */ /* 0x000fea0003800000 */
.L_x_223:
        /* <DEDUP_REMOVED lines=12> */
.L_x_226:
[----:B------:R-:W-:Y:S05]  /*1afe0*/  BSYNC B1 ;  /* 0x0000000000017941 */ /* 0x000fea0003800000 */
.L_x_225:
        /* <DEDUP_REMOVED lines=12> */
.L_x_228:
[----:B------:R-:W-:Y:S05]  /*1b0b0*/  BSYNC B1 ;  /* 0x0000000000017941 */ /* 0x000fea0003800000 */
.L_x_227:
        /* <DEDUP_REMOVED lines=12> */
.L_x_230:
[----:B------:R-:W-:Y:S05]  /*1b180*/  BSYNC B1 ;  /* 0x0000000000017941 */ /* 0x000fea0003800000 */
.L_x_229:
        /* <DEDUP_REMOVED lines=12> */
.L_x_232:
[----:B------:R-:W-:Y:S05]  /*1b250*/  BSYNC B1 ;  /* 0x0000000000017941 */ /* 0x000fea0003800000 */
.L_x_231:
        /* <DEDUP_REMOVED lines=12> */
.L_x_234:
[----:B------:R-:W-:Y:S05]  /*1b320*/  BSYNC B1 ;  /* 0x0000000000017941 */ /* 0x000fea0003800000 */
.L_x_233:
        /* <DEDUP_REMOVED lines=12> */
.L_x_236:
[----:B------:R-:W-:Y:S05]  /*1b3f0*/  BSYNC B1 ;  /* 0x0000000000017941 */ /* 0x000fea0003800000 */
.L_x_235:
        /* <DEDUP_REMOVED lines=12> */
.L_x_238:
[----:B------:R-:W-:Y:S05]  /*1b4c0*/  BSYNC B1 ;  /* 0x0000000000017941 */ /* 0x000fea0003800000 */
.L_x_237:
[----:B0-----:R-:W2:Y:S01]  /*1b4d0*/  LDL.LU R5, [R1+0x200] ;  /* 0x0002000001057983 */ /* 0x001ea20000300800 */
[----:B-----5:R-:W-:Y:S01]  /*1b4e0*/  LOP3.LUT R4, R4, 0xff, RZ, 0xc0, !PT ;  /* 0x000000ff04047812 */ /* 0x020fe200078ec0ff */
[----:B------:R-:W-:Y:S01]  /*1b4f0*/  BSSY B1, `(.L_x_239) ;  /* 0x000000b000017945 */ /* 0x000fe20003800000 */
[----:B------:R-:W-:Y:S02]  /*1b500*/  ISETP.LT.OR P2, PT, R0, 0xca, !P0 ;  /* 0x000000ca0000780c */ /* 0x000fe40004741670 */
[----:B------:R-:W-:-:S05]  /*1b510*/  F2FP.F16.E4M3.UNPACK_B R4, R4 ;  /* 0x00000004ff04723e */ /* 0x000fca00020006ff */
[----:B------:R-:W-:-:S05]  /*1b520*/  HADD2.F32 R4, -RZ, R4.H0_H0 ;  /* 0x20000004ff047230 */ /* 0x000fca0000004100 */
[----:B------:R-:W-:-:S04]  /*1b530*/  FMUL R4, R4, UR21 ;  /* 0x0000001504047c20 */ /* 0x000fc80008400000 */
[----:B--2---:R-:W-:-:S05]  /*1b540*/  FFMA R4, R5, UR20, R4 ;  /* 0x0000001405047c23 */ /* 0x004fca0008000004 */
[----:B------:R-:W-:Y:S02]  /*1b550*/  F2FP.SATFINITE.E4M3.F32.PACK_AB_MERGE_C R5, RZ, R4, RZ ;  /* 0x00000004ff05723e */ /* 0x000fe400048070ff */
[----:B------:R-:W-:-:S03]  /*1b560*/  PRMT R4, RZ, 0x7610, R4 ;  /* 0x00007610ff047816 */ /* 0x000fc60000000004 */
[----:B------:R0:W-:Y:S01]  /*1b570*/  @!P3 STG.E.U8 desc[UR14][R24.64+0xc8], R5 ;  /* 0x0000c8051800b986 */ /* 0x0001e2000c10110e */
[----:B------:R-:W-:Y:S05]  /*1b580*/  @P2 BRA `(.L_x_240) ;  /* 0x0000000000042947 */ /* 0x000fea0003800000 */
[----:B------:R2:W5:Y:S02]  /*1b590*/  LDG.E.U8 R4, desc[UR14][R32.64+0xc9] ;  /* 0x0000c90e20047981 */ /* 0x000564000c1e1100 */
.L_x_240:
[----:B------:R-:W-:Y:S05]  /*1b5a0*/  BSYNC B1 ;  /* 0x0000000000017941 */ /* 0x000fea0003800000 */
.L_x_239:
[----:B0-----:R-:W3:Y:S01]  /*1b5b0*/  LDL.LU R5, [R1+0x204] ;  /* 0x0002040001057983 */ /* 0x001ee20000300800 */
[----:B-----5:R-:W-:Y:S01]  /*1b5c0*/  LOP3.LUT R4, R4, 0xff, RZ, 0xc0, !PT ;  /* 0x000000ff04047812 */ /* 0x020fe200078ec0ff */
[----:B------:R-:W-:Y:S01]  /*1b5d0*/  BSSY B1, `(.L_x_241) ;  /* 0x000000b000017945 */ /* 0x000fe20003800000 */
[----:B------:R-:W-:Y:S02]  /*1b5e0*/  ISETP.LT.OR P3, PT, R0, 0xc9, !P1 ;  /* 0x000000c90000780c */ /* 0x000fe40004f61670 */
[----:B------:R-:W-:-:S05]  /*1b5f0*/  F2FP.F16.E4M3.UNPACK_B R4, R4 ;  /* 0x00000004ff04723e */ /* 0x000fca00020006ff */
[----:B------:R-:W-:-:S05]  /*1b600*/  HADD2.F32 R4, -RZ, R4.H0_H0 ;  /* 0x20000004ff047230 */ /* 0x000fca0000004100 */
[----:B------:R-:W-:-:S04]  /*1b610*/  FMUL R4, R4, UR21 ;  /* 0x0000001504047c20 */ /* 0x000fc80008400000 */
[----:B---3--:R-:W-:-:S05]  /*1b620*/  FFMA R4, R5, UR20, R4 ;  /* 0x0000001405047c23 */ /* 0x008fca0008000004 */
[----:B------:R-:W-:Y:S02]  /*1b630*/  F2FP.SATFINITE.E4M3.F32.PACK_AB_MERGE_C R5, RZ, R4, RZ ;  /* 0x00000004ff05723e */ /* 0x000fe400048070ff */
[----:B------:R-:W-:-:S03]  /*1b640*/  PRMT R4, RZ, 0x7610, R4 ;  /* 0x00007610ff047816 */ /* 0x000fc60000000004 */
[----:B------:R0:W-:Y:S01]  /*1b650*/  @!P2 STG.E.U8 desc[UR14][R24.64+0xc9], R5 ;  /* 0x0000c9051800a986 */ /* 0x0001e2000c10110e */
[----:B------:R-:W-:Y:S05]  /*1b660*/  @P3 BRA `(.L_x_242) ;  /* 0x0000000000043947 */ /* 0x000fea0003800000 */
[----:B------:R3:W5:Y:S02]  /*1b670*/  LDG.E.U8 R4, desc[UR14][R2.64+0xc8] ;  /* 0x0000c80e02047981 */ /* 0x000764000c1e1100 */
.L_x_242:
[----:B------:R-:W-:Y:S05]  /*1b680*/  BSYNC B1 ;  /* 0x0000000000017941 */ /* 0x000fea0003800000 */
.L_x_241:
        /* <DEDUP_REMOVED lines=13> */
.L_x_244:
[----:B------:R-:W-:Y:S05]  /*1b760*/  BSYNC B1 ;  /* 0x0000000000017941 */ /* 0x000fea0003800000 */
.L_x_243:
        /* <DEDUP_REMOVED lines=13> */
.L_x_246:
[----:B------:R-:W-:Y:S05]  /*1b840*/  BSYNC B1 ;  /* 0x0000000000017941 */ /* 0x000fea0003800000 */
.L_x_245:
        /* <DEDUP_REMOVED lines=13> */
.L_x_248:
[----:B------:R-:W-:Y:S05]  /*1b920*/  BSYNC B1 ;  /* 0x0000000000017941 */ /* 0x000fea0003800000 */
.L_x_247:
        /* <DEDUP_REMOVED lines=13> */
.L_x_250:
[----:B------:R-:W-:Y:S05]  /*1ba00*/  BSYNC B1 ;  /* 0x0000000000017941 */ /* 0x000fea0003800000 */
.L_x_249:
        /* <DEDUP_REMOVED lines=13> */
.L_x_252:
[----:B------:R-:W-:Y:S05]  /*1bae0*/  BSYNC B1 ;  /* 0x0000000000017941 */ /* 0x000fea0003800000 */
.L_x_251:
        /* <DEDUP_REMOVED lines=13> */
.L_x_254:
[----:B------:R-:W-:Y:S05]  /*1bbc0*/  BSYNC B1 ;  /* 0x0000000000017941 */ /* 0x000fea0003800000 */
.L_x_253:
        /* <DEDUP_REMOVED lines=13> */
.L_x_256:
[----:B------:R-:W-:Y:S05]  /*1bca0*/  BSYNC B1 ;  /* 0x0000000000017941 */ /* 0x000fea0003800000 */
.L_x_255:
        /* <DEDUP_REMOVED lines=13> */
.L_x_258:
[----:B------:R-:W-:Y:S05]  /*1bd80*/  BSYNC B1 ;  /* 0x0000000000017941 */ /* 0x000fea0003800000 */
.L_x_257:
        /* <DEDUP_REMOVED lines=13> */
.L_x_260:
[----:B------:R-:W-:Y:S05]  /*1be60*/  BSYNC B1 ;  /* 0x0000000000017941 */ /* 0x000fea0003800000 */
.L_x_259:
        /* <DEDUP_REMOVED lines=13> */
.L_x_262:
[----:B------:R-:W-:Y:S05]  /*1bf40*/  BSYNC B1 ;  /* 0x0000000000017941 */ /* 0x000fea0003800000 */
.L_x_261:
        /* <DEDUP_REMOVED lines=13> */
.L_x_264:
[----:B------:R-:W-:Y:S05]  /*1c020*/  BSYNC B1 ;  /* 0x0000000000017941 */ /* 0x000fea0003800000 */
.L_x_263:
        /* <DEDUP_REMOVED lines=13> */
.L_x_266:
[----:B------:R-:W-:Y:S05]  /*1c100*/  BSYNC B1 ;  /* 0x0000000000017941 */ /* 0x000fea0003800000 */
.L_x_265:
        /* <DEDUP_REMOVED lines=13> */
.L_x_268:
[----:B------:R-:W-:Y:S05]  /*1c1e0*/  BSYNC B1 ;  /* 0x0000000000017941 */ /* 0x000fea0003800000 */
.L_x_267:
        /* <DEDUP_REMOVED lines=13> */
.L_x_270:
[----:B------:R-:W-:Y:S05]  /*1c2c0*/  BSYNC B1 ;  /* 0x0000000000017941 */ /* 0x000fea0003800000 */
.L_x_269:
        /* <DEDUP_REMOVED lines=13> */
.L_x_272:
[----:B------:R-:W-:Y:S05]  /*1c3a0*/  BSYNC B1 ;  /* 0x0000000000017941 */ /* 0x000fea0003800000 */
.L_x_271:
        /* <DEDUP_REMOVED lines=13> */
.L_x_274:
[----:B------:R-:W-:Y:S05]  /*1c480*/  BSYNC B1 ;  /* 0x0000000000017941 */ /* 0x000fea0003800000 */
.L_x_273:
        /* <DEDUP_REMOVED lines=13> */
.L_x_276:
[----:B------:R-:W-:Y:S05]  /*1c560*/  BSYNC B1 ;  /* 0x0000000000017941 */ /* 0x000fea0003800000 */
.L_x_275:
        /* <DEDUP_REMOVED lines=13> */
.L_x_278:
[----:B------:R-:W-:Y:S05]  /*1c640*/  BSYNC B1 ;  /* 0x0000000000017941 */ /* 0x000fea0003800000 */
.L_x_277:
        /* <DEDUP_REMOVED lines=13> */
.L_x_280:
[----:B------:R-:W-:Y:S05]  /*1c720*/  BSYNC B1 ;  /* 0x0000000000017941 */ /* 0x000fea0003800000 */
.L_x_279:
        /* <DEDUP_REMOVED lines=13> */
.L_x_282:
[----:B------:R-:W-:Y:S05]  /*1c800*/  BSYNC B1 ;  /* 0x0000000000017941 */ /* 0x000fea0003800000 */
.L_x_281:
        /* <DEDUP_REMOVED lines=13> */
.L_x_284:
[----:B------:R-:W-:Y:S05]  /*1c8e0*/  BSYNC B1 ;  /* 0x0000000000017941 */ /* 0x000fea0003800000 */
.L_x_283:
        /* <DEDUP_REMOVED lines=13> */
.L_x_286:
[----:B------:R-:W-:Y:S05]  /*1c9c0*/  BSYNC B1 ;  /* 0x0000000000017941 */ /* 0x000fea0003800000 */
.L_x_285:
        /* <DEDUP_REMOVED lines=13> */
.L_x_288:
[----:B------:R-:W-:Y:S05]  /*1caa0*/  BSYNC B1 ;  /* 0x0000000000017941 */ /* 0x000fea0003800000 */
.L_x_287:
        /* <DEDUP_REMOVED lines=13> */
.L_x_290:
[----:B------:R-:W-:Y:S05]  /*1cb80*/  BSYNC B1 ;  /* 0x0000000000017941 */ /* 0x000fea0003800000 */
.L_x_289:
        /* <DEDUP_REMOVED lines=13> */
.L_x_292:
[----:B------:R-:W-:Y:S05]  /*1cc60*/  BSYNC B1 ;  /* 0x0000000000017941 */ /* 0x000fea0003800000 */
.L_x_291:
[----:B------:R-:W2:Y:S01]  /*1cc70*/  LDL.LU R7, [R1+0x26c] ;  /* 0x00026c0001077983 */ /* 0x000ea20000300800 */
[----:B-----5:R-:W-:Y:S01]  /*1cc80*/  LOP3.LUT R4, R4, 0xff, RZ, 0xc0, !PT ;  /* 0x000000ff04047812 */ /* 0x020fe200078ec0ff */
[----:B------:R-:W-:Y:S01]  /*1cc90*/  BSSY B1, `(.L_x_293) ;  /* 0x0000013000017945 */ /* 0x000fe20003800000 */
[----:B0-----:R-:W-:Y:S02]  /*1cca0*/  IADD3 R5, P0, R34, 0x80, RZ ;  /* 0x0000008022057810 */ /* 0x001fe40007f1e0ff */
[----:B------:R-:W-:-:S03]  /*1ccb0*/  F2FP.F16.E4M3.UNPACK_B R4, R4 ;  /* 0x00000004ff04723e */ /* 0x000fc600020006ff */
[----:B--234-:R-:W-:Y:S01]  /*1ccc0*/  IMAD.X R2, RZ, RZ, R35, P0 ;  /* 0x000000ffff027224 */ /* 0x01cfe200000e0623 */
[----:B------:R-:W-:Y:S01]  /*1ccd0*/  ISETP.GE.AND P0, PT, R36, 0x81, PT ;  /* 0x000000812400780c */ /* 0x000fe20003f06270 */
[----:B------:R-:W-:Y:S02]  /*1cce0*/  HADD2.F32 R4, -RZ, R4.H0_H0 ;  /* 0x20000004ff047230 */ /* 0x000fe40000004100 */
[----:B------:R-:W-:Y:S01]  /*1ccf0*/  IMAD R6, R2, UR6, RZ ;  /* 0x0000000602067c24 */ /* 0x000fe2000f8e02ff */
[----:B------:R-:W-:Y:S01]  /*1cd00*/  ISETP.LT.OR P3, PT, R0, 0x1, !P0 ;  /* 0x000000010000780c */ /* 0x000fe20004761670 */
[----:B------:R-:W-:-:S04]  /*1cd10*/  IMAD.WIDE.U32 R2, R5, UR6, R38 ;  /* 0x0000000605027c25 */ /* 0x000fc8000f8e0026 */
[----:B------:R-:W-:Y:S01]  /*1cd20*/  FMUL R4, R4, UR21 ;  /* 0x0000001504047c20 */ /* 0x000fe20008400000 */
[----:B------:R-:W-:Y:S01]  /*1cd30*/  IMAD R5, R5, UR7, R6 ;  /* 0x0000000705057c24 */ /* 0x000fe2000f8e0206 */
[----:B------:R-:W-:-:S04]  /*1cd40*/  IADD3 R2, P2, R2, UR8, RZ ;  /* 0x0000000802027c10 */ /* 0x000fc8000ff5e0ff */
[----:B------:R-:W-:Y:S01]  /*1cd50*/  IADD3.X R3, R3, UR9, R5, P2, !PT ;  /* 0x0000000903037c10 */ /* 0x000fe200097fe405 */
[----:B------:R-:W-:-:S05]  /*1cd60*/  FFMA R4, R7, UR20, R4 ;  /* 0x0000001407047c23 */ /* 0x000fca0008000004 */
[----:B------:R-:W-:Y:S02]  /*1cd70*/  F2FP.SATFINITE.E4M3.F32.PACK_AB_MERGE_C R7, RZ, R4, RZ ;  /* 0x00000004ff07723e */ /* 0x000fe400048070ff */
[----:B------:R-:W-:-:S03]  /*1cd80*/  PRMT R4, RZ, 0x7610, R4 ;  /* 0x00007610ff047816 */ /* 0x000fc60000000004 */
[----:B------:R0:W-:Y:S01]  /*1cd90*/  @!P1 STG.E.U8 desc[UR14][R26.64+0xf9], R7 ;  /* 0x0000f9071a009986 */ /* 0x0001e2000c10110e */
[----:B------:R-:W-:Y:S05]  /*1cda0*/  @P3 BRA `(.L_x_294) ;  /* 0x0000000000043947 */ /* 0x000fea0003800000 */
[----:B------:R2:W5:Y:S02]  /*1cdb0*/  LDG.E.U8 R4, desc[UR14][R2.64] ;  /* 0x0000000e02047981 */ /* 0x000564000c1e1100 */
.L_x_294:
[----:B------:R-:W-:Y:S05]  /*1cdc0*/  BSYNC B1 ;  /* 0x0000000000017941 */ /* 0x000fea0003800000 */
.L_x_293:
[----:B------:R-:W3:Y:S01]  /*1cdd0*/  LDL.LU R5, [R1+0x270] ;  /* 0x0002700001057983 */ /* 0x000ee20000300800 */
        /* <DEDUP_REMOVED lines=12> */
.L_x_296:
[----:B------:R-:W-:Y:S05]  /*1cea0*/  BSYNC B1 ;  /* 0x0000000000017941 */ /* 0x000fea0003800000 */
.L_x_295:
[----:B---3--:R-:W3:Y:S01]  /*1ceb0*/  LDL.LU R5, [R1+0x274] ;  /* 0x0002740001057983 */ /* 0x008ee20000300800 */
[----:B-----5:R-:W-:Y:S01]  /*1cec0*/  LOP3.LUT R4, R4, 0xff, RZ, 0xc0, !PT ;  /* 0x000000ff04047812 */ /* 0x020fe200078ec0ff */
[----:B------:R-:W-:Y:S01]  /*1ced0*/  BSSY B1, `(.L_x_297) ;  /* 0x0000013000017945 */ /* 0x000fe20003800000 */
[----:B0-----:R-:W-:Y:S02]  /*1cee0*/  IADD3 R7, P1, R34, 0x88, RZ ;  /* 0x0000008822077810 */ /* 0x001fe40007f3e0ff */
[----:B------:R-:W-:Y:S02]  /*1cef0*/  F2FP.F16.E4M3.UNPACK_B R4, R4 ;  /* 0x00000004ff04723e */ /* 0x000fe400020006ff */
[----:B------:R-:W-:Y:S01]  /*1cf00*/  PRMT R6, RZ, 0x7610, R6 ;  /* 0x00007610ff067816 */ /* 0x000fe20000000006 */
[----:B------:R-:W-:Y:S01]  /*1cf10*/  IMAD.X R34, RZ, RZ, R35, P1 ;  /* 0x000000ffff227224 */ /* 0x000fe200008e0623 */
[----:B------:R-:W-:Y:S01]  /*1cf20*/  ISETP.GE.AND P1, PT, R36, 0x89, PT ;  /* 0x000000892400780c */ /* 0x000fe20003f26270 */
[----:B------:R-:W-:-:S02]  /*1cf30*/  HADD2.F32 R4, -RZ, R4.H0_H0 ;  /* 0x20000004ff047230 */ /* 0x000fc40000004100 */
[----:B------:R-:W-:Y:S01]  /*1cf40*/  IMAD R34, R34, UR6, RZ ;  /* 0x0000000622227c24 */ /* 0x000fe2000f8e02ff */
[----:B------:R-:W-:Y:S01]  /*1cf50*/  ISETP.LT.OR P5, PT, R0, 0x1, !P1 ;  /* 0x000000010000780c */ /* 0x000fe20004fa1670 */
[----:B------:R-:W-:-:S04]  /*1cf60*/  IMAD.WIDE.U32 R38, R7, UR6, R38 ;  /* 0x0000000607267c25 */ /* 0x000fc8000f8e0026 */
[----:B------:R-:W-:Y:S01]  /*1cf70*/  FMUL R4, R4, UR21 ;  /* 0x0000001504047c20 */ /* 0x000fe20008400000 */
[----:B------:R-:W-:-:S03]  /*1cf80*/  IMAD R7, R7, UR7, R34 ;  /* 0x0000000707077c24 */ /* 0x000fc6000f8e0222 */
[----:B---3--:R-:W-:Y:S01]  /*1cf90*/  FFMA R5, R5, UR20, R4 ;  /* 0x0000001405057c23 */ /* 0x008fe20008000004 */
[----:B------:R-:W-:-:S04]  /*1cfa0*/  IADD3 R4, P3, R38, UR8, RZ ;  /* 0x0000000826047c10 */ /* 0x000fc8000ff7e0ff */
[----:B------:R-:W-:Y:S02]  /*1cfb0*/  F2FP.SATFINITE.E4M3.F32.PACK_AB_MERGE_C R9, RZ, R5, RZ ;  /* 0x00000005ff09723e */ /* 0x000fe400048070ff */
[----:B------:R-:W-:-:S03]  /*1cfc0*/  IADD3.X R5, R39, UR9, R7, P3, !PT ;  /* 0x0000000927057c10 */ /* 0x000fc60009ffe407 */
[----:B------:R0:W-:Y:S01]  /*1cfd0*/  @!P2 STG.E.U8 desc[UR14][R30.64+0x1], R9 ;  /* 0x000001091e00a986 */ /* 0x0001e2000c10110e */
[----:B------:R-:W-:Y:S05]  /*1cfe0*/  @P5 BRA `(.L_x_298) ;  /* 0x0000000000045947 */ /* 0x000fea0003800000 */
[----:B------:R3:W5:Y:S02]  /*1cff0*/  LDG.E.U8 R6, desc[UR14][R4.64] ;  /* 0x0000000e04067981 */ /* 0x000764000c1e1100 */
.L_x_298:
[----:B------:R-:W-:Y:S05]  /*1d000*/  BSYNC B1 ;  /* 0x0000000000017941 */ /* 0x000fea0003800000 */
.L_x_297:
[----:B------:R-:W2:Y:S01]  /*1d010*/  LDL.LU R7, [R1+0x278] ;  /* 0x0002780001077983 */ /* 0x000ea20000300800 */
        /* <DEDUP_REMOVED lines=12> */
.L_x_300:
[----:B------:R-:W-:Y:S05]  /*1d0e0*/  BSYNC B1 ;  /* 0x0000000000017941 */ /* 0x000fea0003800000 */
.L_x_299:
[----:B--2---:R-:W2:Y:S01]  /*1d0f0*/  LDL.LU R7, [R1+0x27c] ;  /* 0x00027c0001077983 */ /* 0x004ea20000300800 */
        /* <DEDUP_REMOVED lines=12> */
.L_x_302:
[----:B------:R-:W-:Y:S05]  /*1d1c0*/  BSYNC B1 ;  /* 0x0000000000017941 */ /* 0x000fea0003800000 */
.L_x_301:
        /* <DEDUP_REMOVED lines=13> */
.L_x_304:
[----:B------:R-:W-:Y:S05]  /*1d2a0*/  BSYNC B1 ;  /* 0x0000000000017941 */ /* 0x000fea0003800000 */
.L_x_303:
        /* <DEDUP_REMOVED lines=13> */
.L_x_306:
[----:B------:R-:W-:Y:S05]  /*1d380*/  BSYNC B1 ;  /* 0x0000000000017941 */ /* 0x000fea0003800000 */
.L_x_305:
        /* <DEDUP_REMOVED lines=13> */
.L_x_308:
[----:B------:R-:W-:Y:S05]  /*1d460*/  BSYNC B1 ;  /* 0x0000000000017941 */ /* 0x000fea0003800000 */
.L_x_307:
        /* <DEDUP_REMOVED lines=13> */
.L_x_310:
[----:B------:R-:W-:Y:S05]  /*1d540*/  BSYNC B1 ;  /* 0x0000000000017941 */ /* 0x000fea0003800000 */
.L_x_309:
        /* <DEDUP_REMOVED lines=13> */
.L_x_312:
[----:B------:R-:W-:Y:S05]  /*1d620*/  BSYNC B1 ;  /* 0x0000000000017941 */ /* 0x000fea0003800000 */
.L_x_311:
        /* <DEDUP_REMOVED lines=13> */
.L_x_314:
[----:B------:R-:W-:Y:S05]  /*1d700*/  BSYNC B1 ;  /* 0x0000000000017941 */ /* 0x000fea0003800000 */
.L_x_313:
        /* <DEDUP_REMOVED lines=13> */
.L_x_316:
[----:B------:R-:W-:Y:S05]  /*1d7e0*/  BSYNC B1 ;  /* 0x0000000000017941 */ /* 0x000fea0003800000 */
.L_x_315:
        /* <DEDUP_REMOVED lines=13> */
.L_x_318:
[----:B------:R-:W-:Y:S05]  /*1d8c0*/  BSYNC B1 ;  /* 0x0000000000017941 */ /* 0x000fea0003800000 */
.L_x_317:
        /* <DEDUP_REMOVED lines=13> */
.L_x_320:
[----:B------:R-:W-:Y:S05]  /*1d9a0*/  BSYNC B1 ;  /* 0x0000000000017941 */ /* 0x000fea0003800000 */
.L_x_319:
        /* <DEDUP_REMOVED lines=13> */
.L_x_322:
[----:B------:R-:W-:Y:S05]  /*1da80*/  BSYNC B1 ;  /* 0x0000000000017941 */ /* 0x000fea0003800000 */
.L_x_321:
        /* <DEDUP_REMOVED lines=13> */
.L_x_324:
[----:B------:R-:W-:Y:S05]  /*1db60*/  BSYNC B1 ;  /* 0x0000000000017941 */ /* 0x000fea0003800000 */
.L_x_323:
        /* <DEDUP_REMOVED lines=13> */
.L_x_326:
[----:B------:R-:W-:Y:S05]  /*1dc40*/  BSYNC B1 ;  /* 0x0000000000017941 */ /* 0x000fea0003800000 */
.L_x_325:
        /* <DEDUP_REMOVED lines=13> */
.L_x_328:
[----:B------:R-:W-:Y:S05]  /*1dd20*/  BSYNC B1 ;  /* 0x0000000000017941 */ /* 0x000fea0003800000 */
.L_x_327:
        /* <DEDUP_REMOVED lines=13> */
.L_x_330:
[----:B------:R-:W-:Y:S05]  /*1de00*/  BSYNC B1 ;  /* 0x0000000000017941 */ /* 0x000fea0003800000 */
.L_x_329:
        /* <DEDUP_REMOVED lines=13> */
.L_x_332:
[----:B------:R-:W-:Y:S05]  /*1dee0*/  BSYNC B1 ;  /* 0x0000000000017941 */ /* 0x000fea0003800000 */
.L_x_331:
        /* <DEDUP_REMOVED lines=13> */
.L_x_334:
[----:B------:R-:W-:Y:S05]  /*1dfc0*/  BSYNC B1 ;  /* 0x0000000000017941 */ /* 0x000fea0003800000 */
.L_x_333:
        /* <DEDUP_REMOVED lines=13> */
.L_x_336:
[----:B------:R-:W-:Y:S05]  /*1e0a0*/  BSYNC B1 ;  /* 0x0000000000017941 */ /* 0x000fea0003800000 */
.L_x_335:
        /* <DEDUP_REMOVED lines=13> */
.L_x_338:
[----:B------:R-:W-:Y:S05]  /*1e180*/  BSYNC B1 ;  /* 0x0000000000017941 */ /* 0x000fea0003800000 */
.L_x_337:
        /* <DEDUP_REMOVED lines=13> */
.L_x_340:
[----:B------:R-:W-:Y:S05]  /*1e260*/  BSYNC B1 ;  /* 0x0000000000017941 */ /* 0x000fea0003800000 */
.L_x_339:
        /* <DEDUP_REMOVED lines=13> */
.L_x_342:
[----:B------:R-:W-:Y:S05]  /*1e340*/  BSYNC B1 ;  /* 0x0000000000017941 */ /* 0x000fea0003800000 */
.L_x_341:
        /* <DEDUP_REMOVED lines=13> */
.L_x_344:
[----:B------:R-:W-:Y:S05]  /*1e420*/  BSYNC B1 ;  /* 0x0000000000017941 */ /* 0x000fea0003800000 */
.L_x_343:
        /* <DEDUP_REMOVED lines=13> */
.L_x_346:
[----:B------:R-:W-:Y:S05]  /*1e500*/  BSYNC B1 ;  /* 0x0000000000017941 */ /* 0x000fea0003800000 */
.L_x_345:
        /* <DEDUP_REMOVED lines=13> */
.L_x_348:
[----:B------:R-:W-:Y:S05]  /*1e5e0*/  BSYNC B1 ;  /* 0x0000000000017941 */ /* 0x000fea0003800000 */
.L_x_347:
        /* <DEDUP_REMOVED lines=13> */
.L_x_350:
[----:B------:R-:W-:Y:S05]  /*1e6c0*/  BSYNC B1 ;  /* 0x0000000000017941 */ /* 0x000fea0003800000 */
.L_x_349:
        /* <DEDUP_REMOVED lines=13> */
.L_x_352:
[----:B------:R-:W-:Y:S05]  /*1e7a0*/  BSYNC B1 ;  /* 0x0000000000017941 */ /* 0x000fea0003800000 */
.L_x_351:
        /* <DEDUP_REMOVED lines=13> */
.L_x_354:
[----:B------:R-:W-:Y:S05]  /*1e880*/  BSYNC B1 ;  /* 0x0000000000017941 */ /* 0x000fea0003800000 */
.L_x_353:
        /* <DEDUP_REMOVED lines=13> */
.L_x_356:
[----:B------:R-:W-:Y:S05]  /*1e960*/  BSYNC B1 ;  /* 0x0000000000017941 */ /* 0x000fea0003800000 */
.L_x_355:
        /* <DEDUP_REMOVED lines=13> */
.L_x_358:
[----:B------:R-:W-:Y:S05]  /*1ea40*/  BSYNC B1 ;  /* 0x0000000000017941 */ /* 0x000fea0003800000 */
.L_x_357:
        /* <DEDUP_REMOVED lines=13> */
.L_x_360:
[----:B------:R-:W-:Y:S05]  /*1eb20*/  BSYNC B1 ;  /* 0x0000000000017941 */ /* 0x000fea0003800000 */
.L_x_359:
        /* <DEDUP_REMOVED lines=13> */
.L_x_362:
[----:B------:R-:W-:Y:S05]  /*1ec00*/  BSYNC B1 ;  /* 0x0000000000017941 */ /* 0x000fea0003800000 */
.L_x_361:
        /* <DEDUP_REMOVED lines=13> */
.L_x_364:
[----:B------:R-:W-:Y:S05]  /*1ece0*/  BSYNC B1 ;  /* 0x0000000000017941 */ /* 0x000fea0003800000 */
.L_x_363:
        /* <DEDUP_REMOVED lines=13> */
.L_x_366:
[----:B------:R-:W-:Y:S05]  /*1edc0*/  BSYNC B1 ;  /* 0x0000000000017941 */ /* 0x000fea0003800000 */
.L_x_365:
        /* <DEDUP_REMOVED lines=13> */
.L_x_368:
[----:B------:R-:W-:Y:S05]  /*1eea0*/  BSYNC B1 ;  /* 0x0000000000017941 */ /* 0x000fea0003800000 */
.L_x_367:
        /* <DEDUP_REMOVED lines=13> */
.L_x_370:
[----:B------:R-:W-:Y:S05]  /*1ef80*/  BSYNC B1 ;  /* 0x0000000000017941 */ /* 0x000fea0003800000 */
.L_x_369:
        /* <DEDUP_REMOVED lines=13> */
.L_x_372:
[----:B------:R-:W-:Y:S05]  /*1f060*/  BSYNC B1 ;  /* 0x0000000000017941 */ /* 0x000fea0003800000 */
.L_x_371:
        /* <DEDUP_REMOVED lines=13> */
.L_x_374:
[----:B------:R-:W-:Y:S05]  /*1f140*/  BSYNC B1 ;  /* 0x0000000000017941 */ /* 0x000fea0003800000 */
.L_x_373:
        /* <DEDUP_REMOVED lines=13> */
.L_x_376:
[----:B------:R-:W-:Y:S05]  /*1f220*/  BSYNC B1 ;  /* 0x0000000000017941 */ /* 0x000fea0003800000 */
.L_x_375:
        /* <DEDUP_REMOVED lines=13> */
.L_x_378:
[----:B------:R-:W-:Y:S05]  /*1f300*/  BSYNC B1 ;  /* 0x0000000000017941 */ /* 0x000fea0003800000 */
.L_x_377:
        /* <DEDUP_REMOVED lines=13> */
.L_x_380:
[----:B------:R-:W-:Y:S05]  /*1f3e0*/  BSYNC B1 ;  /* 0x0000000000017941 */ /* 0x000fea0003800000 */
.L_x_379:
        /* <DEDUP_REMOVED lines=13> */
.L_x_382:
[----:B------:R-:W-:Y:S05]  /*1f4c0*/  BSYNC B1 ;  /* 0x0000000000017941 */ /* 0x000fea0003800000 */
.L_x_381:
        /* <DEDUP_REMOVED lines=13> */
.L_x_384:
[----:B------:R-:W-:Y:S05]  /*1f5a0*/  BSYNC B1 ;  /* 0x0000000000017941 */ /* 0x000fea0003800000 */
.L_x_383:
        /* <DEDUP_REMOVED lines=13> */
.L_x_386:
[----:B------:R-:W-:Y:S05]  /*1f680*/  BSYNC B1 ;  /* 0x0000000000017941 */ /* 0x000fea0003800000 */
.L_x_385:
        /* <DEDUP_REMOVED lines=13> */
.L_x_388:
[----:B------:R-:W-:Y:S05]  /*1f760*/  BSYNC B1 ;  /* 0x0000000000017941 */ /* 0x000fea0003800000 */
.L_x_387:
        /* <DEDUP_REMOVED lines=13> */
.L_x_390:
[----:B------:R-:W-:Y:S05]  /*1f840*/  BSYNC B1 ;  /* 0x0000000000017941 */ /* 0x000fea0003800000 */
.L_x_389:
        /* <DEDUP_REMOVED lines=13> */
.L_x_392:
[----:B------:R-:W-:Y:S05]  /*1f920*/  BSYNC B1 ;  /* 0x0000000000017941 */ /* 0x000fea0003800000 */
.L_x_391:
        /* <DEDUP_REMOVED lines=13> */
.L_x_394:
[----:B------:R-:W-:Y:S05]  /*1fa00*/  BSYNC B1 ;  /* 0x0000000000017941 */ /* 0x000fea0003800000 */
.L_x_393:
        /* <DEDUP_REMOVED lines=13> */
.L_x_396:
[----:B------:R-:W-:Y:S05]  /*1fae0*/  BSYNC B1 ;  /* 0x0000000000017941 */ /* 0x000fea0003800000 */
.L_x_395:
        /* <DEDUP_REMOVED lines=13> */
.L_x_398:
[----:B------:R-:W-:Y:S05]  /*1fbc0*/  BSYNC B1 ;  /* 0x0000000000017941 */ /* 0x000fea0003800000 */
.L_x_397:
        /* <DEDUP_REMOVED lines=13> */
.L_x_400:
[----:B------:R-:W-:Y:S05]  /*1fca0*/  BSYNC B1 ;  /* 0x0000000000017941 */ /* 0x000fea0003800000 */
.L_x_399:
        /* <DEDUP_REMOVED lines=13> */
.L_x_402:
[----:B------:R-:W-:Y:S05]  /*1fd80*/  BSYNC B1 ;  /* 0x0000000000017941 */ /* 0x000fea0003800000 */
.L_x_401:
        /* <DEDUP_REMOVED lines=13> */
.L_x_404:
[----:B------:R-:W-:Y:S05]  /*1fe60*/  BSYNC B1 ;  /* 0x0000000000017941 */ /* 0x000fea0003800000 */
.L_x_403:
        /* <DEDUP_REMOVED lines=13> */
.L_x_406:
[----:B------:R-:W-:Y:S05]  /*1ff40*/  BSYNC B1 ;  /* 0x0000000000017941 */ /* 0x000fea0003800000 */
.L_x_405:
        /* <DEDUP_REMOVED lines=13> */
.L_x_408:
[----:B------:R-:W-:Y:S05]  /*20020*/  BSYNC B1 ;  /* 0x0000000000017941 */ /* 0x000fea0003800000 */
.L_x_407:
        /* <DEDUP_REMOVED lines=13> */
.L_x_410:
[----:B------:R-:W-:Y:S05]  /*20100*/  BSYNC B1 ;  /* 0x0000000000017941 */ /* 0x000fea0003800000 */
.L_x_409:
        /* <DEDUP_REMOVED lines=13> */
.L_x_412:
[----:B------:R-:W-:Y:S05]  /*201e0*/  BSYNC B1 ;  /* 0x0000000000017941 */ /* 0x000fea0003800000 */
.L_x_411:
        /* <DEDUP_REMOVED lines=13> */
.L_x_414:
[----:B------:R-:W-:Y:S05]  /*202c0*/  BSYNC B1 ;  /* 0x0000000000017941 */ /* 0x000fea0003800000 */
.L_x_413:
        /* <DEDUP_REMOVED lines=13> */
.L_x_416:
[----:B------:R-:W-:Y:S05]  /*203a0*/  BSYNC B1 ;  /* 0x0000000000017941 */ /* 0x000fea0003800000 */
.L_x_415:
        /* <DEDUP_REMOVED lines=13> */
.L_x_418:
[----:B------:R-:W-:Y:S05]  /*20480*/  BSYNC B1 ;  /* 0x0000000000017941 */ /* 0x000fea0003800000 */
.L_x_417:
        /* <DEDUP_REMOVED lines=13> */
.L_x_420:
[----:B------:R-:W-:Y:S05]  /*20560*/  BSYNC B1 ;  /* 0x0000000000017941 */ /* 0x000fea0003800000 */
.L_x_419:
        /* <DEDUP_REMOVED lines=13> */
.L_x_422:
[----:B------:R-:W-:Y:S05]  /*20640*/  BSYNC B1 ;  /* 0x0000000000017941 */ /* 0x000fea0003800000 */
.L_x_421:
        /* <DEDUP_REMOVED lines=13> */
.L_x_424:
[----:B------:R-:W-:Y:S05]  /*20720*/  BSYNC B1 ;  /* 0x0000000000017941 */ /* 0x000fea0003800000 */
.L_x_423:
        /* <DEDUP_REMOVED lines=13> */
.L_x_426:
[----:B------:R-:W-:Y:S05]  /*20800*/  BSYNC B1 ;  /* 0x0000000000017941 */ /* 0x000fea0003800000 */
.L_x_425:
        /* <DEDUP_REMOVED lines=13> */
.L_x_428:
[----:B------:R-:W-:Y:S05]  /*208e0*/  BSYNC B1 ;  /* 0x0000000000017941 */ /* 0x000fea0003800000 */
.L_x_427:
        /* <DEDUP_REMOVED lines=13> */
.L_x_430:
[----:B------:R-:W-:Y:S05]  /*209c0*/  BSYNC B1 ;  /* 0x0000000000017941 */ /* 0x000fea0003800000 */
.L_x_429:
        /* <DEDUP_REMOVED lines=13> */
.L_x_432:
[----:B------:R-:W-:Y:S05]  /*20aa0*/  BSYNC B1 ;  /* 0x0000000000017941 */ /* 0x000fea0003800000 */
.L_x_431:
        /* <DEDUP_REMOVED lines=13> */
.L_x_434:
[----:B------:R-:W-:Y:S05]  /*20b80*/  BSYNC B1 ;  /* 0x0000000000017941 */ /* 0x000fea0003800000 */
.L_x_433:
        /* <DEDUP_REMOVED lines=13> */
.L_x_436:
[----:B------:R-:W-:Y:S05]  /*20c60*/  BSYNC B1 ;  /* 0x0000000000017941 */ /* 0x000fea0003800000 */
.L_x_435:
        /* <DEDUP_REMOVED lines=13> */
.L_x_438:
[----:B------:R-:W-:Y:S05]  /*20d40*/  BSYNC B1 ;  /* 0x0000000000017941 */ /* 0x000fea0003800000 */
.L_x_437:
        /* <DEDUP_REMOVED lines=13> */
.L_x_440:
[----:B------:R-:W-:Y:S05]  /*20e20*/  BSYNC B1 ;  /* 0x0000000000017941 */ /* 0x000fea0003800000 */
.L_x_439:
        /* <DEDUP_REMOVED lines=13> */
.L_x_442:
[----:B------:R-:W-:Y:S05]  /*20f00*/  BSYNC B1 ;  /* 0x0000000000017941 */ /* 0x000fea0003800000 */
.L_x_441:
        /* <DEDUP_REMOVED lines=13> */
.L_x_444:
[----:B------:R-:W-:Y:S05]  /*20fe0*/  BSYNC B1 ;  /* 0x0000000000017941 */ /* 0x000fea0003800000 */
.L_x_443:
        /* <DEDUP_REMOVED lines=13> */
.L_x_446:
[----:B------:R-:W-:Y:S05]  /*210c0*/  BSYNC B1 ;  /* 0x0000000000017941 */ /* 0x000fea0003800000 */
.L_x_445:
        /* <DEDUP_REMOVED lines=13> */
.L_x_448:
[----:B------:R-:W-:Y:S05]  /*211a0*/  BSYNC B1 ;  /* 0x0000000000017941 */ /* 0x000fea0003800000 */
.L_x_447:
        /* <DEDUP_REMOVED lines=13> */
.L_x_450:
[----:B------:R-:W-:Y:S05]  /*21280*/  BSYNC B1 ;  /* 0x0000000000017941 */ /* 0x000fea0003800000 */
.L_x_449:
        /* <DEDUP_REMOVED lines=13> */
.L_x_452:
[----:B------:R-:W-:Y:S05]  /*21360*/  BSYNC B1 ;  /* 0x0000000000017941 */ /* 0x000fea0003800000 */
.L_x_451:
        /* <DEDUP_REMOVED lines=13> */
.L_x_454:
[----:B------:R-:W-:Y:S05]  /*21440*/  BSYNC B1 ;  /* 0x0000000000017941 */ /* 0x000fea0003800000 */
.L_x_453:
        /* <DEDUP_REMOVED lines=13> */
.L_x_456:
[----:B------:R-:W-:Y:S05]  /*21520*/  BSYNC B1 ;  /* 0x0000000000017941 */ /* 0x000fea0003800000 */
.L_x_455:
        /* <DEDUP_REMOVED lines=13> */
.L_x_458:
[----:B------:R-:W-:Y:S05]  /*21600*/  BSYNC B1 ;  /* 0x0000000000017941 */ /* 0x000fea0003800000 */
.L_x_457:
        /* <DEDUP_REMOVED lines=13> */
.L_x_460:
[----:B------:R-:W-:Y:S05]  /*216e0*/  BSYNC B1 ;  /* 0x0000000000017941 */ /* 0x000fea0003800000 */
.L_x_459:
        /* <DEDUP_REMOVED lines=13> */
.L_x_462:
[----:B------:R-:W-:Y:S05]  /*217c0*/  BSYNC B1 ;  /* 0x0000000000017941 */ /* 0x000fea0003800000 */
.L_x_461:
        /* <DEDUP_REMOVED lines=13> */
.L_x_464:
[----:B------:R-:W-:Y:S05]  /*218a0*/  BSYNC B1 ;  /* 0x0000000000017941 */ /* 0x000fea0003800000 */
.L_x_463:
        /* <DEDUP_REMOVED lines=13> */
.L_x_466:
[----:B------:R-:W-:Y:S05]  /*21980*/  BSYNC B1 ;  /* 0x0000000000017941 */ /* 0x000fea0003800000 */
.L_x_465:
        /* <DEDUP_REMOVED lines=13> */
.L_x_468:
[----:B------:R-:W-:Y:S05]  /*21a60*/  BSYNC B1 ;  /* 0x0000000000017941 */ /* 0x000fea0003800000 */
.L_x_467:
        /* <DEDUP_REMOVED lines=13> */
.L_x_470:
[----:B------:R-:W-:Y:S05]  /*21b40*/  BSYNC B1 ;  /* 0x0000000000017941 */ /* 0x000fea0003800000 */
.L_x_469:
        /* <DEDUP_REMOVED lines=13> */
.L_x_472:
[----:B------:R-:W-:Y:S05]  /*21c20*/  BSYNC B1 ;  /* 0x0000000000017941 */ /* 0x000fea0003800000 */
.L_x_471:
        /* <DEDUP_REMOVED lines=13> */
.L_x_474:
[----:B------:R-:W-:Y:S05]  /*21d00*/  BSYNC B1 ;  /* 0x0000000000017941 */ /* 0x000fea0003800000 */
.L_x_473:
        /* <DEDUP_REMOVED lines=13> */
.L_x_476:
[----:B------:R-:W-:Y:S05]  /*21de0*/  BSYNC B1 ;  /* 0x0000000000017941 */ /* 0x000fea0003800000 */
.L_x_475:
        /* <DEDUP_REMOVED lines=13> */
.L_x_478:
[----:B------:R-:W-:Y:S05]  /*21ec0*/  BSYNC B1 ;  /* 0x0000000000017941 */ /* 0x000fea0003800000 */
.L_x_477:
        /* <DEDUP_REMOVED lines=13> */
.L_x_480:
[----:B------:R-:W-:Y:S05]  /*21fa0*/  BSYNC B1 ;  /* 0x0000000000017941 */ /* 0x000fea0003800000 */
.L_x_479:
        /* <DEDUP_REMOVED lines=13> */
.L_x_482:
[----:B------:R-:W-:Y:S05]  /*22080*/  BSYNC B1 ;  /* 0x0000000000017941 */ /* 0x000fea0003800000 */
.L_x_481:
        /* <DEDUP_REMOVED lines=13> */
.L_x_484:
[----:B------:R-:W-:Y:S05]  /*22160*/  BSYNC B1 ;  /* 0x0000000000017941 */ /* 0x000fea0003800000 */
.L_x_483:
        /* <DEDUP_REMOVED lines=13> */
.L_x_486:
[----:B------:R-:W-:Y:S05]  /*22240*/  BSYNC B1 ;  /* 0x0000000000017941 */ /* 0x000fea0003800000 */
.L_x_485:
        /* <DEDUP_REMOVED lines=13> */
.L_x_488:
[----:B------:R-:W-:Y:S05]  /*22320*/  BSYNC B1 ;  /* 0x0000000000017941 */ /* 0x000fea0003800000 */
.L_x_487:
        /* <DEDUP_REMOVED lines=13> */
.L_x_490:
[----:B------:R-:W-:Y:S05]  /*22400*/  BSYNC B1 ;  /* 0x0000000000017941 */ /* 0x000fea0003800000 */
.L_x_489:
        /* <DEDUP_REMOVED lines=13> */
.L_x_492:
[----:B------:R-:W-:Y:S05]  /*224e0*/  BSYNC B1 ;  /* 0x0000000000017941 */ /* 0x000fea0003800000 */
.L_x_491:
        /* <DEDUP_REMOVED lines=13> */
.L_x_494:
[----:B------:R-:W-:Y:S05]  /*225c0*/  BSYNC B1 ;  /* 0x0000000000017941 */ /* 0x000fea0003800000 */
.L_x_493:
        /* <DEDUP_REMOVED lines=13> */
.L_x_496:
[----:B------:R-:W-:Y:S05]  /*226a0*/  BSYNC B1 ;  /* 0x0000000000017941 */ /* 0x000fea0003800000 */
.L_x_495:
        /* <DEDUP_REMOVED lines=13> */
.L_x_498:
[----:B------:R-:W-:Y:S05]  /*22780*/  BSYNC B1 ;  /* 0x0000000000017941 */ /* 0x000fea0003800000 */
.L_x_497:
        /* <DEDUP_REMOVED lines=13> */
.L_x_500:
[----:B------:R-:W-:Y:S05]  /*22860*/  BSYNC B1 ;  /* 0x0000000000017941 */ /* 0x000fea0003800000 */
.L_x_499:
        /* <DEDUP_REMOVED lines=13> */
.L_x_502:
[----:B------:R-:W-:Y:S05]  /*22940*/  BSYNC B1 ;  /* 0x0000000000017941 */ /* 0x000fea0003800000 */
.L_x_501:
        /* <DEDUP_REMOVED lines=13> */
.L_x_504:
[----:B------:R-:W-:Y:S05]  /*22a20*/  BSYNC B1 ;  /* 0x0000000000017941 */ /* 0x000fea0003800000 */
.L_x_503:
        /* <DEDUP_REMOVED lines=13> */
.L_x_506:
[----:B------:R-:W-:Y:S05]  /*22b00*/  BSYNC B1 ;  /* 0x0000000000017941 */ /* 0x000fea0003800000 */
.L_x_505:
        /* <DEDUP_REMOVED lines=13> */
.L_x_508:
[----:B------:R-:W-:Y:S05]  /*22be0*/  BSYNC B1 ;  /* 0x0000000000017941 */ /* 0x000fea0003800000 */
.L_x_507:
        /* <DEDUP_REMOVED lines=13> */
.L_x_510:
[----:B------:R-:W-:Y:S05]  /*22cc0*/  BSYNC B1 ;  /* 0x0000000000017941 */ /* 0x000fea0003800000 */
.L_x_509:
        /* <DEDUP_REMOVED lines=13> */
.L_x_512:
[----:B------:R-:W-:Y:S05]  /*22da0*/  BSYNC B1 ;  /* 0x0000000000017941 */ /* 0x000fea0003800000 */
.L_x_511:
        /* <DEDUP_REMOVED lines=13> */
.L_x_514:
[----:B------:R-:W-:Y:S05]  /*22e80*/  BSYNC B1 ;  /* 0x0000000000017941 */ /* 0x000fea0003800000 */
.L_x_513:
        /* <DEDUP_REMOVED lines=13> */
.L_x_516:
[----:B------:R-:W-:Y:S05]  /*22f60*/  BSYNC B1 ;  /* 0x0000000000017941 */ /* 0x000fea0003800000 */
.L_x_515:
        /* <DEDUP_REMOVED lines=13> */
.L_x_518:
[----:B------:R-:W-:Y:S05]  /*23040*/  BSYNC B1 ;  /* 0x0000000000017941 */ /* 0x000fea0003800000 */
.L_x_517:
        /* <DEDUP_REMOVED lines=13> */
.L_x_520:
[----:B------:R-:W-:Y:S05]  /*23120*/  BSYNC B1 ;  /* 0x0000000000017941 */ /* 0x000fea0003800000 */
.L_x_519:
        /* <DEDUP_REMOVED lines=13> */
.L_x_522:
[----:B------:R-:W-:Y:S05]  /*23200*/  BSYNC B1 ;  /* 0x0000000000017941 */ /* 0x000fea0003800000 */
.L_x_521:
        /* <DEDUP_REMOVED lines=13> */
.L_x_524:
[----:B------:R-:W-:Y:S05]  /*232e0*/  BSYNC B1 ;  /* 0x0000000000017941 */ /* 0x000fea0003800000 */
.L_x_523:
        /* <DEDUP_REMOVED lines=13> */
.L_x_526:
[----:B------:R-:W-:Y:S05]  /*233c0*/  BSYNC B1 ;  /* 0x0000000000017941 */ /* 0x000fea0003800000 */
.L_x_525:
        /* <DEDUP_REMOVED lines=13> */
.L_x_528:
[----:B------:R-:W-:Y:S05]  /*234a0*/  BSYNC B1 ;  /* 0x0000000000017941 */ /* 0x000fea0003800000 */
.L_x_527:
        /* <DEDUP_REMOVED lines=13> */
.L_x_530:
[----:B------:R-:W-:Y:S05]  /*23580*/  BSYNC B1 ;  /* 0x0000000000017941 */ /* 0x000fea0003800000 */
.L_x_529:
        /* <DEDUP_REMOVED lines=13> */
.L_x_532:
[----:B------:R-:W-:Y:S05]  /*23660*/  BSYNC B1 ;  /* 0x0000000000017941 */ /* 0x000fea0003800000 */
.L_x_531:
        /* <DEDUP_REMOVED lines=13> */
.L_x_534:
[----:B------:R-:W-:Y:S05]  /*23740*/  BSYNC B1 ;  /* 0x0000000000017941 */ /* 0x000fea0003800000 */
.L_x_533:
        /* <DEDUP_REMOVED lines=13> */
.L_x_536:
[----:B------:R-:W-:Y:S05]  /*23820*/  BSYNC B1 ;  /* 0x0000000000017941 */ /* 0x000fea0003800000 */
.L_x_535:
        /* <DEDUP_REMOVED lines=13> */
.L_x_538:
[----:B------:R-:W-:Y:S05]  /*23900*/  BSYNC B1 ;  /* 0x0000000000017941 */ /* 0x000fea0003800000 */
.L_x_537:
        /* <DEDUP_REMOVED lines=13> */
.L_x_540:
[----:B------:R-:W-:Y:S05]  /*239e0*/  BSYNC B1 ;  /* 0x0000000000017941 */ /* 0x000fea0003800000 */
.L_x_539:
        /* <DEDUP_REMOVED lines=13> */
.L_x_542:
[----:B------:R-:W-:Y:S05]  /*23ac0*/  BSYNC B1 ;  /* 0x0000000000017941 */ /* 0x000fea0003800000 */
.L_x_541:
        /* <DEDUP_REMOVED lines=13> */
.L_x_544:
[----:B------:R-:W-:Y:S05]  /*23ba0*/  BSYNC B1 ;  /* 0x0000000000017941 */ /* 0x000fea0003800000 */
.L_x_543:
[----:B0---4-:R-:W4:Y:S01]  /*23bb0*/  LDL.LU R3, [R1+0x464] ;  /* 0x0004640001037983 */ /* 0x011f220000300800 */
[----:B-----5:R-:W-:Y:S01]  /*23bc0*/  LOP3.LUT R6, R6, 0xff, RZ, 0xc0, !PT ;  /* 0x000000ff06067812 */ /* 0x020fe200078ec0ff */
[----:B------:R-:W-:Y:S01]  /*23bd0*/  BSSY B1, `(.L_x_545) ;  /* 0x000000b000017945 */ /* 0x000fe20003800000 */
[----:B------:R-:W-:Y:S02]  /*23be0*/  ISETP.LT.OR P2, PT, R0, 0xf9, !P1 ;  /* 0x000000f90000780c */ /* 0x000fe40004f41670 */
[----:B------:R-:W-:Y:S02]  /*23bf0*/  F2FP.F16.E4M3.UNPACK_B R6, R6 ;  /* 0x00000006ff06723e */ /* 0x000fe400020006ff */
[----:B------:R-:W-:-:S03]  /*23c00*/  PRMT R2, RZ, 0x7610, R2 ;  /* 0x00007610ff027816 */ /* 0x000fc60000000002 */
[----:B------:R-:W-:-:S05]  /*23c10*/  HADD2.F32 R6, -RZ, R6.H0_H0 ;  /* 0x20000006ff067230 */ /* 0x000fca0000004100 */
[----:B------:R-:W-:-:S04]  /*23c20*/  FMUL R6, R6, UR21 ;  /* 0x0000001506067c20 */ /* 0x000fc80008400000 */
[----:B----4-:R-:W-:-:S05]  /*23c30*/  FFMA R6, R3, UR20, R6 ;  /* 0x0000001403067c23 */ /* 0x010fca0008000006 */
[----:B------:R-:W-:-:S05]  /*23c40*/  F2FP.SATFINITE.E4M3.F32.PACK_AB_MERGE_C R3, RZ, R6, RZ ;  /* 0x00000006ff03723e */ /* 0x000fca00048070ff */
[----:B------:R0:W-:Y:S01]  /*23c50*/  @!P0 STG.E.U8 desc[UR14][R30.64+0xf9], R3 ;  /* 0x0000f9031e008986 */ /* 0x0001e2000c10110e */
[----:B------:R-:W-:Y:S05]  /*23c60*/  @P2 BRA `(.L_x_546) ;  /* 0x0000000000042947 */ /* 0x000fea0003800000 */
[----:B------:R4:W5:Y:S02]  /*23c70*/  LDG.E.U8 R2, desc[UR14][R4.64+0xf8] ;  /* 0x0000f80e04027981 */ /* 0x000964000c1e1100 */
.L_x_546:
[----:B------:R-:W-:Y:S05]  /*23c80*/  BSYNC B1 ;  /* 0x0000000000017941 */ /* 0x000fea0003800000 */
.L_x_545:
[----:B0-----:R-:W2:Y:S01]  /*23c90*/  LDL.LU R3, [R1+0x468] ;  /* 0x0004680001037983 */ /* 0x001ea20000300800 */
[----:B-----5:R-:W-:Y:S01]  /*23ca0*/  LOP3.LUT R2, R2, 0xff, RZ, 0xc0, !PT ;  /* 0x000000ff02027812 */ /* 0x020fe200078ec0ff */
[----:B------:R-:W-:Y:S01]  /*23cb0*/  BSSY B1, `(.L_x_547) ;  /* 0x000000b000017945 */ /* 0x000fe20003800000 */
[----:B------:R-:W-:Y:S02]  /*23cc0*/  ISETP.LT.OR P1, PT, R0, 0xfa, !P1 ;  /* 0x000000fa0000780c */ /* 0x000fe40004f21670 */
[----:B------:R-:W-:Y:S02]  /*23cd0*/  F2FP.F16.E4M3.UNPACK_B R2, R2 ;  /* 0x00000002ff02723e */ /* 0x000fe400020006ff */
[----:B------:R-:W-:-:S03]  /*23ce0*/  PRMT R0, RZ, 0x7610, R0 ;  /* 0x00007610ff007816 */ /* 0x000fc60000000000 */
[----:B------:R-:W-:-:S05]  /*23cf0*/  HADD2.F32 R2, -RZ, R2.H0_H0 ;  /* 0x20000002ff027230 */ /* 0x000fca0000004100 */
[----:B------:R-:W-:-:S04]  /*23d00*/  FMUL R2, R2, UR21 ;  /* 0x0000001502027c20 */ /* 0x000fc80008400000 */
[----:B--2---:R-:W-:-:S05]  /*23d10*/  FFMA R2, R3, UR20, R2 ;  /* 0x0000001403027c23 */ /* 0x004fca0008000002 */
[----:B------:R-:W-:-:S05]  /*23d20*/  F2FP.SATFINITE.E4M3.F32.PACK_AB_MERGE_C R3, RZ, R2, RZ ;  /* 0x00000002ff03723e */ /* 0x000fca00048070ff */
[----:B------:R0:W-:Y:S01]  /*23d30*/  @!P2 STG.E.U8 desc[UR14][R28.64+0xf8], R3 ;  /* 0x0000f8031c00a986 */ /* 0x0001e2000c10110e */
[----:B------:R-:W-:Y:S05]  /*23d40*/  @P1 BRA `(.L_x_548) ;  /* 0x0000000000041947 */ /* 0x000fea0003800000 */
[----:B------:R2:W5:Y:S02]  /*23d50*/  LDG.E.U8 R0, desc[UR14][R4.64+0xf9] ;  /* 0x0000f90e04007981 */ /* 0x000564000c1e1100 */
.L_x_548:
[----:B------:R-:W-:Y:S05]  /*23d60*/  BSYNC B1 ;  /* 0x0000000000017941 */ /* 0x000fea0003800000 */
.L_x_547:
[----:B------:R-:W-:Y:S05]  /*23d70*/  @P1 BRA `(.L_x_549) ;  /* 0x0000004800a41947 */ /* 0x000fea0003800000 */
[----:B------:R-:W2:Y:S01]  /*23d80*/  LDL.LU R2, [R1+0x46c] ;  /* 0x00046c0001027983 */ /* 0x000ea20000300800 */
[----:B-----5:R-:W-:-:S04]  /*23d90*/  LOP3.LUT R0, R0, 0xff, RZ, 0xc0, !PT ;  /* 0x000000ff00007812 */ /* 0x020fc800078ec0ff */
[----:B------:R-:W-:-:S05]  /*23da0*/  F2FP.F16.E4M3.UNPACK_B R0, R0 ;  /* 0x00000000ff00723e */ /* 0x000fca00020006ff */
[----:B------:R-:W-:-:S05]  /*23db0*/  HADD2.F32 R0, -RZ, R0.H0_H0 ;  /* 0x20000000ff007230 */ /* 0x000fca0000004100 */
[----:B------:R-:W-:-:S04]  /*23dc0*/  FMUL R0, R0, UR21 ;  /* 0x0000001500007c20 */ /* 0x000fc80008400000 */
[----:B--2---:R-:W-:-:S05]  /*23dd0*/  FFMA R0, R2, UR20, R0 ;  /* 0x0000001402007c23 */ /* 0x004fca0008000000 */
[----:B0-----:R-:W-:-:S05]  /*23de0*/  F2FP.SATFINITE.E4M3.F32.PACK_AB_MERGE_C R3, RZ, R0, RZ ;  /* 0x00000000ff03723e */ /* 0x001fca00048070ff */
[----:B------:R0:W-:Y:S01]  /*23df0*/  STG.E.U8 desc[UR14][R28.64+0xf9], R3 ;  /* 0x0000f9031c007986 */ /* 0x0001e2000c10110e */
[----:B------:R-:W-:Y:S05]  /*23e00*/  BRA `(.L_x_549) ;  /* 0x0000004800807947 */ /* 0x000fea0003800000 */
.L_x_36:
[----:B------:R-:W-:Y:S01]  /*23e10*/  ISETP.GE.AND P3, PT, R36, 0x1, PT ;  /* 0x000000012400780c */ /* 0x000fe20003f66270 */
[----:B-----5:R-:W-:Y:S01]  /*23e20*/  FMUL R2, R2, UR20 ;  /* 0x0000001402027c20 */ /* 0x020fe20008400000 */
[----:B------:R-:W2:Y:S02]  /*23e30*/  LDL.LU R41, [R1+0x200] ;  /* 0x0002000001297983 */ /* 0x000ea40000300800 */
[----:B------:R-:W-:Y:S02]  /*23e40*/  ISETP.LT.OR P0, PT, R0, 0x1, !P3 ;  /* 0x000000010000780c */ /* 0x000fe40005f01670 */
[----:B------:R-:W-:Y:S01]  /*23e50*/  F2FP.SATFINITE.E4M3.F32.PACK_AB_MERGE_C R2, RZ, R2, RZ ;  /* 0x00000002ff02723e */ /* 0x000fe200048070ff */
[----:B------:R-:W-:Y:S01]  /*23e60*/  FMUL R3, R3, UR20 ;  /* 0x0000001403037c20 */ /* 0x000fe20008400000 */
[----:B------:R-:W-:Y:S01]  /*23e70*/  ISETP.GE.AND P2, PT, R36, 0x9, PT ;  /* 0x000000092400780c */ /* 0x000fe20003f46270 */
[----:B------:R-:W-:Y:S01]  /*23e80*/  FMUL R4, R4, UR20 ;  /* 0x0000001404047c20 */ /* 0x000fe20008400000 */
[C---:B------:R-:W-:Y:S01]  /*23e90*/  ISETP.LT.OR P1, PT, R0.reuse, 0x9, !P3 ;  /* 0x000000090000780c */ /* 0x040fe20005f21670 */
[----:B------:R-:W-:Y:S01]  /*23ea0*/  FMUL R5, R5, UR20 ;  /* 0x0000001405057c20 */ /* 0x000fe20008400000 */
[----:B------:R-:W-:Y:S01]  /*23eb0*/  ISETP.LT.OR P5, PT, R0, 0xa, !P3 ;  /* 0x0000000a0000780c */ /* 0x000fe20005fa1670 */
[----:B------:R-:W-:Y:S01]  /*23ec0*/  FMUL R6, R6, UR20 ;  /* 0x0000001406067c20 */ /* 0x000fe20008400000 */
[----:B------:R-:W-:Y:S01]  /*23ed0*/  FMUL R7, R7, UR20 ;  /* 0x0000001407077c20 */ /* 0x000fe20008400000 */
[----:B------:R-:W-:Y:S01]  /*23ee0*/  FMUL R8, R8, UR20 ;  /* 0x0000001408087c20 */ /* 0x000fe20008400000 */
[----:B------:R-:W-:Y:S01]  /*23ef0*/  FMUL R9, R9, UR20 ;  /* 0x0000001409097c20 */ /* 0x000fe20008400000 */
[----:B------:R-:W-:Y:S01]  /*23f00*/  @!P0 STG.E.U8 desc[UR14][R24.64], R2 ;  /* 0x0000000218008986 */ /* 0x000fe2000c10110e */
[----:B------:R-:W-:-:S02]  /*23f10*/  ISETP.LT.OR P0, PT, R0, 0x2, !P3 ;  /* 0x000000020000780c */ /* 0x000fc40005f01670 */
[----:B------:R-:W-:Y:S01]  /*23f20*/  F2FP.SATFINITE.E4M3.F32.PACK_AB_MERGE_C R3, RZ, R3, RZ ;  /* 0x00000003ff03723e */ /* 0x000fe200048070ff */
[----:B------:R-:W-:Y:S01]  /*23f30*/  FMUL R10, R10, UR20 ;  /* 0x000000140a0a7c20 */ /* 0x000fe20008400000 */
[----:B------:R-:W-:Y:S01]  /*23f40*/  F2FP.SATFINITE.E4M3.F32.PACK_AB_MERGE_C R4, RZ, R4, RZ ;  /* 0x00000004ff04723e */ /* 0x000fe200048070ff */
[----:B------:R-:W-:Y:S01]  /*23f50*/  FMUL R11, R11, UR20 ;  /* 0x000000140b0b7c20 */ /* 0x000fe20008400000 */
[----:B------:R-:W-:Y:S01]  /*23f60*/  FMUL R12, R12, UR20 ;  /* 0x000000140c0c7c20 */ /* 0x000fe20008400000 */
[----:B------:R-:W-:Y:S01]  /*23f70*/  FMUL R13, R13, UR20 ;  /* 0x000000140d0d7c20 */ /* 0x000fe20008400000 */
[----:B------:R-:W-:Y:S01]  /*23f80*/  FMUL R14, R14, UR20 ;  /* 0x000000140e0e7c20 */ /* 0x000fe20008400000 */
[----:B------:R-:W-:Y:S01]  /*23f90*/  FMUL R15, R15, UR20 ;  /* 0x000000140f0f7c20 */ /* 0x000fe20008400000 */
[----:B------:R-:W-:Y:S01]  /*23fa0*/  FMUL R16, R16, UR20 ;  /* 0x0000001410107c20 */ /* 0x000fe20008400000 */
[----:B------:R-:W-:Y:S01]  /*23fb0*/  FMUL R17, R17, UR20 ;  /* 0x0000001411117c20 */ /* 0x000fe20008400000 */
[----:B------:R-:W3:Y:S04]  /*23fc0*/  LDL.LU R39, [R1+0x204] ;  /* 0x0002040001277983 */ /* 0x000ee80000300800 */
[----:B------:R0:W-:Y:S01]  /*23fd0*/  @!P0 STG.E.U8 desc[UR14][R24.64+0x1], R3 ;  /* 0x0000010318008986 */ /* 0x0001e2000c10110e */
[----:B------:R-:W-:-:S02]  /*23fe0*/  ISETP.LT.OR P0, PT, R0, 0x1, !P2 ;  /* 0x000000010000780c */ /* 0x000fc40005701670 */
[----:B------:R-:W-:Y:S01]  /*23ff0*/  F2FP.SATFINITE.E4M3.F32.PACK_AB_MERGE_C R5, RZ, R5, RZ ;  /* 0x00000005ff05723e */ /* 0x000fe200048070ff */
[----:B------:R-:W-:Y:S01]  /*24000*/  FMUL R18, R18, UR20 ;  /* 0x0000001412127c20 */ /* 0x000fe20008400000 */
[----:B------:R-:W-:Y:S01]  /*24010*/  F2FP.SATFINITE.E4M3.F32.PACK_AB_MERGE_C R6, RZ, R6, RZ ;  /* 0x00000006ff06723e */ /* 0x000fe200048070ff */
[----:B------:R-:W4:Y:S08]  /*24020*/  LDL.LU R34, [R1+0x208] ;  /* 0x0002080001227983 */ /* 0x000f300000300800 */
[----:B------:R-:W-:Y:S01]  /*24030*/  @!P0 STG.E.U8 desc[UR14][R26.64], R4 ;  /* 0x000000041a008986 */ /* 0x000fe2000c10110e */
[----:B------:R-:W-:-:S02]  /*24040*/  ISETP.LT.OR P0, PT, R0, 0x2, !P2 ;  /* 0x000000020000780c */ /* 0x000fc40005701670 */
[----:B------:R-:W-:Y:S01]  /*24050*/  F2FP.SATFINITE.E4M3.F32.PACK_AB_MERGE_C R7, RZ, R7, RZ ;  /* 0x00000007ff07723e */ /* 0x000fe200048070ff */
[----:B------:R-:W-:Y:S01]  /*24060*/  FMUL R19, R19, UR20 ;  /* 0x0000001413137c20 */ /* 0x000fe20008400000 */
[----:B------:R-:W-:Y:S01]  /*24070*/  F2FP.SATFINITE.E4M3.F32.PACK_AB_MERGE_C R8, RZ, R8, RZ ;  /* 0x00000008ff08723e */ /* 0x000fe200048070ff */
[----:B------:R-:W4:Y:S08]  /*24080*/  LDL.LU R33, [R1+0x20c] ;  /* 0x00020c0001217983 */ /* 0x000f300000300800 */
[----:B------:R1:W-:Y:S01]  /*24090*/  @!P0 STG.E.U8 desc[UR14][R26.64+0x1], R5 ;  /* 0x000001051a008986 */ /* 0x0003e2000c10110e */
[----:B------:R-:W-:-:S03]  /*240a0*/  ISETP.LT.OR P0, PT, R0, 0x9, !P2 ;  /* 0x000000090000780c */ /* 0x000fc60005701670 */
[----:B------:R-:W-:Y:S01]  /*240b0*/  @!P1 STG.E.U8 desc[UR14][R24.64+0x8], R6 ;  /* 0x0000080618009986 */ /* 0x000fe2000c10110e */
[----:B------:R-:W-:-:S03]  /*240c0*/  ISETP.LT.OR P1, PT, R0, 0xa, !P2 ;  /* 0x0000000a0000780c */ /* 0x000fc60005721670 */
[----:B------:R-:W-:Y:S01]  /*240d0*/  @!P5 STG.E.U8 desc[UR14][R24.64+0x9], R7 ;  /* 0x000009071800d986 */ /* 0x000fe2000c10110e */
[----:B------:R-:W-:Y:S02]  /*240e0*/  ISETP.LT.OR P5, PT, R0, 0x11, !P3 ;  /* 0x000000110000780c */ /* 0x000fe40005fa1670 */
[----:B------:R-:W-:Y:S01]  /*240f0*/  F2FP.SATFINITE.E4M3.F32.PACK_AB_MERGE_C R9, RZ, R9, RZ ;  /* 0x00000009ff09723e */ /* 0x000fe200048070ff */
[----:B------:R-:W4:Y:S01]  /*24100*/  LDL.LU R38, [R1+0x210] ;  /* 0x0002100001267983 */ /* 0x000f220000300800 */
[----:B------:R-:W-:-:S03]  /*24110*/  F2FP.SATFINITE.E4M3.F32.PACK_AB_MERGE_C R10, RZ, R10, RZ ;  /* 0x0000000aff0a723e */ /* 0x000fc600048070ff */
[----:B------:R-:W-:Y:S01]  /*24120*/  @!P0 STG.E.U8 desc[UR14][R26.64+0x8], R8 ;  /* 0x000008081a008986 */ /* 0x000fe2000c10110e */
[----:B------:R-:W-:-:S03]  /*24130*/  ISETP.LT.OR P0, PT, R0, 0x12, !P3 ;  /* 0x000000120000780c */ /* 0x000fc60005f01670 */
[----:B------:R-:W-:Y:S01]  /*24140*/  @!P1 STG.E.U8 desc[UR14][R26.64+0x9], R9 ;  /* 0x000009091a009986 */ /* 0x000fe2000c10110e */
[----:B------:R-:W-:-:S03]  /*24150*/  ISETP.LT.OR P1, PT, R0, 0x11, !P2 ;  /* 0x000000110000780c */ /* 0x000fc60005721670 */
[----:B------:R-:W-:Y:S01]  /*24160*/  @!P5 STG.E.U8 desc[UR14][R24.64+0x10], R10 ;  /* 0x0000100a1800d986 */ /* 0x000fe2000c10110e */
[C---:B------:R-:W-:Y:S02]  /*24170*/  ISETP.LT.OR P5, PT, R0.reuse, 0x12, !P2 ;  /* 0x000000120000780c */ /* 0x040fe400057a1670 */
[----:B------:R-:W-:Y:S01]  /*24180*/  F2FP.SATFINITE.E4M3.F32.PACK_AB_MERGE_C R11, RZ, R11, RZ ;  /* 0x0000000bff0b723e */ /* 0x000fe200048070ff */
[----:B------:R-:W4:Y:S01]  /*24190*/  LDL.LU R32, [R1+0x214] ;  /* 0x0002140001207983 */ /* 0x000f220000300800 */
[----:B------:R-:W-:Y:S02]  /*241a0*/  F2FP.SATFINITE.E4M3.F32.PACK_AB_MERGE_C R12, RZ, R12, RZ ;  /* 0x0000000cff0c723e */ /* 0x000fe400048070ff */
[----:B------:R-:W-:Y:S01]  /*241b0*/  F2FP.SATFINITE.E4M3.F32.PACK_AB_MERGE_C R13, RZ, R13, RZ ;  /* 0x0000000dff0d723e */ /* 0x000fe200048070ff */
[----:B------:R-:W-:Y:S01]  /*241c0*/  @!P0 STG.E.U8 desc[UR14][R24.64+0x11], R11 ;  /* 0x0000110b18008986 */ /* 0x000fe2000c10110e */
[----:B------:R-:W-:-:S03]  /*241d0*/  ISETP.LT.OR P0, PT, R0, 0x19, !P3 ;  /* 0x000000190000780c */ /* 0x000fc60005f01670 */
[----:B------:R-:W-:Y:S01]  /*241e0*/  @!P1 STG.E.U8 desc[UR14][R26.64+0x10], R12 ;  /* 0x0000100c1a009986 */ /* 0x000fe2000c10110e */
[----:B------:R-:W-:-:S03]  /*241f0*/  ISETP.LT.OR P1, PT, R0, 0x1a, !P3 ;  /* 0x0000001a0000780c */ /* 0x000fc60005f21670 */
[----:B------:R-:W-:Y:S01]  /*24200*/  @!P5 STG.E.U8 desc[UR14][R26.64+0x11], R13 ;  /* 0x0000110d1a00d986 */ /* 0x000fe2000c10110e */
[----:B------:R-:W-:Y:S02]  /*24210*/  ISETP.LT.OR P5, PT, R0, 0x19, !P2 ;  /* 0x000000190000780c */ /* 0x000fe400057a1670 */
[----:B------:R-:W-:Y:S01]  /*24220*/  F2FP.SATFINITE.E4M3.F32.PACK_AB_MERGE_C R14, RZ, R14, RZ ;  /* 0x0000000eff0e723e */ /* 0x000fe200048070ff */
[----:B------:R-:W-:Y:S01]  /*24230*/  FMUL R20, R20, UR20 ;  /* 0x0000001414147c20 */ /* 0x000fe20008400000 */
[----:B------:R-:W-:Y:S01]  /*24240*/  F2FP.SATFINITE.E4M3.F32.PACK_AB_MERGE_C R15, RZ, R15, RZ ;  /* 0x0000000fff0f723e */ /* 0x000fe200048070ff */
[----:B------:R-:W-:Y:S01]  /*24250*/  FMUL R21, R21, UR20 ;  /* 0x0000001415157c20 */ /* 0x000fe20008400000 */
        /* <DEDUP_REMOVED lines=39> */
[----:B------:R-:W-:Y:S01]  /*244d0*/  ISETP.LT.OR P5, PT, R0, 0x31, !P2 ;  /* 0x000000310000780c */ /* 0x000fe200057a1670 */
[----:B------:R-:W-:Y:S01]  /*244e0*/  FMUL R156, R156, UR20 ;  /* 0x000000149c9c7c20 */ /* 0x000fe20008400000 */
[----:B------:R-:W-:Y:S01]  /*244f0*/  F2FP.SATFINITE.E4M3.F32.PACK_AB_MERGE_C R154, RZ, R154, RZ ;  /* 0x0000009aff9a723e */ /* 0x000fe200048070ff */
[----:B------:R-:W-:Y:S01]  /*24500*/  FMUL R157, R157, UR20 ;  /* 0x000000149d9d7c20 */ /* 0x000fe20008400000 */
[----:B------:R-:W-:Y:S01]  /*24510*/  F2FP.SATFINITE.E4M3.F32.PACK_AB_MERGE_C R155, RZ, R155, RZ ;  /* 0x0000009bff9b723e */ /* 0x000fe200048070ff */
[----:B------:R-:W-:Y:S01]  /*24520*/  FMUL R158, R158, UR20 ;  /* 0x000000149e9e7c20 */ /* 0x000fe20008400000 */
[----:B------:R-:W-:Y:S01]  /*24530*/  F2FP.SATFINITE.E4M3.F32.PACK_AB_MERGE_C R156, RZ, R156, RZ ;  /* 0x0000009cff9c723e */ /* 0x000fe200048070ff */
[----:B------:R-:W-:Y:S01]  /*24540*/  @!P0 STG.E.U8 desc[UR14][R24.64+0x30], R154 ;  /* 0x0000309a18008986 */ /* 0x000fe2000c10110e */
[C---:B------:R-:W-:Y:S02]  /*24550*/  ISETP.LT.OR P6, PT, R0.reuse, 0x32, !P2 ;  /* 0x000000320000780c */ /* 0x040fe400057c1670 */
[C---:B------:R-:W-:Y:S01]  /*24560*/  ISETP.LT.OR P0, PT, R0.reuse, 0x39, !P3 ;  /* 0x000000390000780c */ /* 0x040fe20005f01670 */
[----:B------:R-:W-:Y:S01]  /*24570*/  @!P1 STG.E.U8 desc[UR14][R24.64+0x31], R155 ;  /* 0x0000319b18009986 */ /* 0x000fe2000c10110e */
[----:B------:R-:W-:-:S03]  /*24580*/  ISETP.LT.OR P1, PT, R0, 0x3a, !P3 ;  /* 0x0000003a0000780c */ /* 0x000fc60005f21670 */
[----:B------:R-:W-:Y:S01]  /*24590*/  @!P5 STG.E.U8 desc[UR14][R26.64+0x30], R156 ;  /* 0x0000309c1a00d986 */ /* 0x000fe2000c10110e */
[----:B------:R-:W-:Y:S01]  /*245a0*/  ISETP.LT.OR P5, PT, R0, 0x39, !P2 ;  /* 0x000000390000780c */ /* 0x000fe200057a1670 */
[----:B------:R-:W-:Y:S01]  /*245b0*/  FMUL R159, R159, UR20 ;  /* 0x000000149f9f7c20 */ /* 0x000fe20008400000 */
[----:B------:R-:W-:Y:S01]  /*245c0*/  FMUL R160, R160, UR20 ;  /* 0x00000014a0a07c20 */ /* 0x000fe20008400000 */
[----:B------:R-:W-:Y:S01]  /*245d0*/  F2FP.SATFINITE.E4M3.F32.PACK_AB_MERGE_C R157, RZ, R157, RZ ;  /* 0x0000009dff9d723e */ /* 0x000fe200048070ff */
[----:B------:R-:W-:Y:S01]  /*245e0*/  FMUL R161, R161, UR20 ;  /* 0x00000014a1a17c20 */ /* 0x000fe20008400000 */
        /* <DEDUP_REMOVED lines=64> */
[----:B0-----:R-:W-:Y:S01]  /*249f0*/  F2FP.SATFINITE.E4M3.F32.PACK_AB_MERGE_C R3, RZ, R174, RZ ;  /* 0x000000aeff03723e */ /* 0x001fe200048070ff */
[----:B------:R-:W-:Y:S01]  /*24a00*/  FMUL R178, R178, UR20 ;  /* 0x00000014b2b27c20 */ /* 0x000fe20008400000 */
[----:B------:R-:W-:Y:S01]  /*24a10*/  F2FP.SATFINITE.E4M3.F32.PACK_AB_MERGE_C R175, RZ, R175, RZ ;  /* 0x000000afffaf723e */ /* 0x000fe200048070ff */
[----:B------:R-:W-:Y:S01]  /*24a20*/  FMUL R179, R179, UR20 ;  /* 0x00000014b3b37c20 */ /* 0x000fe20008400000 */
[----:B-1----:R-:W-:Y:S01]  /*24a30*/  F2FP.SATFINITE.E4M3.F32.PACK_AB_MERGE_C R5, RZ, R176, RZ ;  /* 0x000000b0ff05723e */ /* 0x002fe200048070ff */
[----:B------:R-:W-:Y:S01]  /*24a40*/  @!P6 STG.E.U8 desc[UR14][R26.64+0x51], R173 ;  /* 0x000051ad1a00e986 */ /* 0x000fe2000c10110e */
[----:B------:R-:W-:-:S03]  /*24a50*/  ISETP.LT.OR P6, PT, R0, 0x5a, !P2 ;  /* 0x0000005a0000780c */ /* 0x000fc600057c1670 */
[----:B------:R0:W-:Y:S01]  /*24a60*/  @!P0 STG.E.U8 desc[UR14][R24.64+0x58], R3 ;  /* 0x0000580318008986 */ /* 0x0001e2000c10110e */
[----:B------:R-:W-:-:S03]  /*24a70*/  ISETP.LT.OR P0, PT, R0, 0x61, !P3 ;  /* 0x000000610000780c */ /* 0x000fc60005f01670 */
[----:B------:R-:W-:Y:S01]  /*24a80*/  @!P1 STG.E.U8 desc[UR14][R24.64+0x59], R175 ;  /* 0x000059af18009986 */ /* 0x000fe2000c10110e */
[----:B------:R-:W-:-:S03]  /*24a90*/  ISETP.LT.OR P1, PT, R0, 0x62, !P3 ;  /* 0x000000620000780c */ /* 0x000fc60005f21670 */
[----:B------:R1:W-:Y:S01]  /*24aa0*/  @!P5 STG.E.U8 desc[UR14][R26.64+0x58], R5 ;  /* 0x000058051a00d986 */ /* 0x0003e2000c10110e */
[----:B------:R-:W-:Y:S01]  /*24ab0*/  ISETP.LT.OR P5, PT, R0, 0x61, !P2 ;  /* 0x000000610000780c */ /* 0x000fe200057a1670 */
[----:B------:R-:W-:Y:S01]  /*24ac0*/  FMUL R180, R180, UR20 ;  /* 0x00000014b4b47c20 */ /* 0x000fe20008400000 */
[----:B------:R-:W-:Y:S01]  /*24ad0*/  F2FP.SATFINITE.E4M3.F32.PACK_AB_MERGE_C R177, RZ, R177, RZ ;  /* 0x000000b1ffb1723e */ /* 0x000fe200048070ff */
[----:B------:R-:W-:Y:S01]  /*24ae0*/  FMUL R181, R181, UR20 ;  /* 0x00000014b5b57c20 */ /* 0x000fe20008400000 */
[----:B0-----:R-:W-:Y:S01]  /*24af0*/  F2FP.SATFINITE.E4M3.F32.PACK_AB_MERGE_C R3, RZ, R178, RZ ;  /* 0x000000b2ff03723e */ /* 0x001fe200048070ff */
[----:B------:R-:W-:Y:S01]  /*24b00*/  FMUL R182, R182, UR20 ;  /* 0x00000014b6b67c20 */ /* 0x000fe20008400000 */
[----:B------:R-:W-:Y:S01]  /*24b10*/  F2FP.SATFINITE.E4M3.F32.PACK_AB_MERGE_C R179, RZ, R179, RZ ;  /* 0x000000b3ffb3723e */ /* 0x000fe200048070ff */
[----:B------:R-:W-:Y:S01]  /*24b20*/  @!P6 STG.E.U8 desc[UR14][R26.64+0x59], R177 ;  /* 0x000059b11a00e986 */ /* 0x000fe2000c10110e */
[----:B-1----:R-:W-:-:S03]  /*24b30*/  F2FP.SATFINITE.E4M3.F32.PACK_AB_MERGE_C R5, RZ, R180, RZ ;  /* 0x000000b4ff05723e */ /* 0x002fc600048070ff */
[----:B------:R0:W-:Y:S01]  /*24b40*/  @!P0 STG.E.U8 desc[UR14][R24.64+0x60], R3 ;  /* 0x0000600318008986 */ /* 0x0001e2000c10110e */
[C---:B------:R-:W-:Y:S02]  /*24b50*/  ISETP.LT.OR P6, PT, R0.reuse, 0x62, !P2 ;  /* 0x000000620000780c */ /* 0x040fe400057c1670 */
[C---:B------:R-:W-:Y:S01]  /*24b60*/  ISETP.LT.OR P0, PT, R0.reuse, 0x69, !P3 ;  /* 0x000000690000780c */ /* 0x040fe20005f01670 */
[----:B------:R-:W-:Y:S01]  /*24b70*/  @!P1 STG.E.U8 desc[UR14][R24.64+0x61], R179 ;  /* 0x000061b318009986 */ /* 0x000fe2000c10110e */
[----:B------:R-:W-:-:S03]  /*24b80*/  ISETP.LT.OR P1, PT, R0, 0x6a, !P3 ;  /* 0x0000006a0000780c */ /* 0x000fc60005f21670 */
[----:B------:R1:W-:Y:S01]  /*24b90*/  @!P5 STG.E.U8 desc[UR14][R26.64+0x60], R5 ;  /* 0x000060051a00d986 */ /* 0x0003e2000c10110e */
[----:B------:R-:W-:Y:S01]  /*24ba0*/  ISETP.LT.OR P5, PT, R0, 0x69, !P2 ;  /* 0x000000690000780c */ /* 0x000fe200057a1670 */
[----:B------:R-:W-:Y:S01]  /*24bb0*/  FMUL R183, R183, UR20 ;  /* 0x00000014b7b77c20 */ /* 0x000fe20008400000 */
        /* <DEDUP_REMOVED lines=177> */
[----:B------:R-:W4:Y:S01]  /*256d0*/  LDL.LU R37, [R1+0x218] ;  /* 0x0002180001257983 */ /* 0x000f220000300800 */
[----:B------:R-:W-:-:S03]  /*256e0*/  F2FP.SATFINITE.E4M3.F32.PACK_AB_MERGE_C R225, RZ, R225, RZ ;  /* 0x000000e1ffe1723e */ /* 0x000fc600048070ff */
[----:B------:R-:W4:Y:S01]  /*256f0*/  LDL.LU R35, [R1+0x21c] ;  /* 0x00021c0001237983 */ /* 0x000f220000300800 */
[----:B------:R-:W-:Y:S01]  /*25700*/  F2FP.SATFINITE.E4M3.F32.PACK_AB_MERGE_C R7, RZ, R226, RZ ;  /* 0x000000e2ff07723e */ /* 0x000fe200048070ff */
[----:B--2---:R-:W-:Y:S01]  /*25710*/  FMUL R2, R41, UR20 ;  /* 0x0000001429027c20 */ /* 0x004fe20008400000 */
[----:B------:R-:W-:Y:S01]  /*25720*/  F2FP.SATFINITE.E4M3.F32.PACK_AB_MERGE_C R227, RZ, R227, RZ ;  /* 0x000000e3ffe3723e */ /* 0x000fe200048070ff */
[----:B---3--:R-:W-:Y:S01]  /*25730*/  FMUL R3, R39, UR20 ;  /* 0x0000001427037c20 */ /* 0x008fe20008400000 */
[----:B------:R-:W-:Y:S01]  /*25740*/  F2FP.SATFINITE.E4M3.F32.PACK_AB_MERGE_C R9, RZ, R228, RZ ;  /* 0x000000e4ff09723e */ /* 0x000fe200048070ff */
[----:B------:R-:W2:Y:S01]  /*25750*/  LDL.LU R41, [R1+0x220] ;  /* 0x0002200001297983 */ /* 0x000ea20000300800 */
[----:B----4-:R-:W-:Y:S01]  /*25760*/  FMUL R4, R34, UR20 ;  /* 0x0000001422047c20 */ /* 0x010fe20008400000 */
[----:B0-----:R-:W-:Y:S01]  /*25770*/  FMUL R5, R33, UR20 ;  /* 0x0000001421057c20 */ /* 0x001fe20008400000 */
[----:B------:R-:W-:Y:S01]  /*25780*/  FMUL R229, R229, UR20 ;  /* 0x00000014e5e57c20 */ /* 0x000fe20008400000 */
[----:B------:R-:W3:Y:S04]  /*25790*/  LDL.LU R39, [R1+0x224] ;  /* 0x0002240001277983 */ /* 0x000ee80000300800 */
[----:B------:R-:W4:Y:S01]  /*257a0*/  LDL.LU R34, [R1+0x228] ;  /* 0x0002280001227983 */ /* 0x000f220000300800 */
[----:B------:R-:W-:-:S03]  /*257b0*/  F2FP.SATFINITE.E4M3.F32.PACK_AB_MERGE_C R229, RZ, R229, RZ ;  /* 0x000000e5ffe5723e */ /* 0x000fc600048070ff */
[----:B------:R-:W-:Y:S01]  /*257c0*/  @!P6 STG.E.U8 desc[UR14][R26.64+0xb9], R225 ;  /* 0x0000b9e11a00e986 */ /* 0x000fe2000c10110e */
[----:B------:R-:W-:-:S03]  /*257d0*/  ISETP.LT.OR P6, PT, R0, 0xc2, !P2 ;  /* 0x000000c20000780c */ /* 0x000fc600057c1670 */
[----:B------:R0:W-:Y:S01]  /*257e0*/  @!P0 STG.E.U8 desc[UR14][R24.64+0xc0], R7 ;  /* 0x0000c00718008986 */ /* 0x0001e2000c10110e */
[----:B------:R-:W-:-:S03]  /*257f0*/  ISETP.LT.OR P0, PT, R0, 0xc9, !P3 ;  /* 0x000000c90000780c */ /* 0x000fc60005f01670 */
[----:B------:R-:W-:Y:S01]  /*25800*/  @!P1 STG.E.U8 desc[UR14][R24.64+0xc1], R227 ;  /* 0x0000c1e318009986 */ /* 0x000fe2000c10110e */
[----:B------:R-:W-:-:S03]  /*25810*/  ISETP.LT.OR P1, PT, R0, 0xca, !P3 ;  /* 0x000000ca0000780c */ /* 0x000fc60005f21670 */
[----:B------:R1:W-:Y:S01]  /*25820*/  @!P5 STG.E.U8 desc[UR14][R26.64+0xc0], R9 ;  /* 0x0000c0091a00d986 */ /* 0x0003e2000c10110e */
[----:B------:R-:W-:-:S03]  /*25830*/  ISETP.LT.OR P5, PT, R0, 0xc9, !P2 ;  /* 0x000000c90000780c */ /* 0x000fc600057a1670 */
[----:B------:R-:W3:Y:S01]  /*25840*/  LDL.LU R33, [R1+0x22c] ;  /* 0x00022c0001217983 */ /* 0x000ee20000300800 */
[----:B0-----:R-:W-:-:S03]  /*25850*/  F2FP.SATFINITE.E4M3.F32.PACK_AB_MERGE_C R7, RZ, R2, RZ ;  /* 0x00000002ff07723e */ /* 0x001fc600048070ff */
[----:B------:R-:W-:Y:S01]  /*25860*/  @!P6 STG.E.U8 desc[UR14][R26.64+0xc1], R229 ;  /* 0x0000c1e51a00e986 */ /* 0x000fe2000c10110e */
[----:B------:R-:W-:Y:S02]  /*25870*/  ISETP.LT.OR P6, PT, R0, 0xca, !P2 ;  /* 0x000000ca0000780c */ /* 0x000fe400057c1670 */
[----:B-1----:R-:W-:Y:S01]  /*25880*/  F2FP.SATFINITE.E4M3.F32.PACK_AB_MERGE_C R9, RZ, R3, RZ ;  /* 0x00000003ff09723e */ /* 0x002fe200048070ff */
[----:B------:R-:W-:Y:S02]  /*25890*/  FMUL R3, R32, UR20 ;  /* 0x0000001420037c20 */ /* 0x000fe40008400000 */
[----:B------:R-:W3:Y:S01]  /*258a0*/  LDL.LU R32, [R1+0x230] ;  /* 0x0002300001207983 */ /* 0x000ee20000300800 */
[----:B------:R-:W-:Y:S01]  /*258b0*/  F2FP.SATFINITE.E4M3.F32.PACK_AB_MERGE_C R11, RZ, R4, RZ ;  /* 0x00000004ff0b723e */ /* 0x000fe200048070ff */
[----:B------:R-:W-:Y:S02]  /*258c0*/  FMUL R2, R38, UR20 ;  /* 0x0000001426027c20 */ /* 0x000fe40008400000 */
[----:B------:R0:W-:Y:S01]  /*258d0*/  @!P0 STG.E.U8 desc[UR14][R24.64+0xc8], R7 ;  /* 0x0000c80718008986 */ /* 0x0001e2000c10110e */
[----:B------:R-:W-:-:S02]  /*258e0*/  ISETP.LT.OR P0, PT, R0, 0xd1, !P3 ;  /* 0x000000d10000780c */ /* 0x000fc40005f01670 */
[----:B------:R-:W-:Y:S01]  /*258f0*/  F2FP.SATFINITE.E4M3.F32.PACK_AB_MERGE_C R13, RZ, R5, RZ ;  /* 0x00000005ff0d723e */ /* 0x000fe200048070ff */
[----:B------:R-:W3:Y:S04]  /*25900*/  LDL.LU R38, [R1+0x234] ;  /* 0x0002340001267983 */ /* 0x000ee80000300800 */
[----:B------:R-:W-:Y:S04]  /*25910*/  @!P1 STG.E.U8 desc[UR14][R24.64+0xc9], R9 ;  /* 0x0000c90918009986 */ /* 0x000fe8000c10110e */
[----:B------:R1:W-:Y:S01]  /*25920*/  @!P5 STG.E.U8 desc[UR14][R26.64+0xc8], R11 ;  /* 0x0000c80b1a00d986 */ /* 0x0003e2000c10110e */
[----:B0-----:R-:W-:-:S03]  /*25930*/  F2FP.SATFINITE.E4M3.F32.PACK_AB_MERGE_C R7, RZ, R2, RZ ;  /* 0x00000002ff07723e */ /* 0x001fc600048070ff */
[----:B------:R0:W-:Y:S04]  /*25940*/  @!P6 STG.E.U8 desc[UR14][R26.64+0xc9], R13 ;  /* 0x0000c90d1a00e986 */ /* 0x0001e8000c10110e */
[----:B------:R4:W-:Y:S01]  /*25950*/  @!P0 STG.E.U8 desc[UR14][R24.64+0xd0], R7 ;  /* 0x0000d00718008986 */ /* 0x0009e2000c10110e */
[----:B------:R-:W-:-:S03]  /*25960*/  FMUL R4, R37, UR20 ;  /* 0x0000001425047c20 */ /* 0x000fc60008400000 */
[----:B------:R-:W3:Y:S01]  /*25970*/  LDL.LU R37, [R1+0x238] ;  /* 0x0002380001257983 */ /* 0x000ee20000300800 */
[----:B------:R-:W-:-:S03]  /*25980*/  FMUL R5, R35, UR20 ;  /* 0x0000001423057c20 */ /* 0x000fc60008400000 */
[----:B------:R-:W3:Y:S01]  /*25990*/  LDL.LU R35, [R1+0x23c] ;  /* 0x00023c0001237983 */ /* 0x000ee20000300800 */
[----:B-1----:R-:W-:Y:S01]  /*259a0*/  F2FP.SATFINITE.E4M3.F32.PACK_AB_MERGE_C R11, RZ, R4, RZ ;  /* 0x00000004ff0b723e */ /* 0x002fe200048070ff */
[----:B--2---:R-:W-:Y:S01]  /*259b0*/  FMUL R2, R41, UR20 ;  /* 0x0000001429027c20 */ /* 0x004fe20008400000 */
[----:B0-----:R-:W-:Y:S01]  /*259c0*/  F2FP.SATFINITE.E4M3.F32.PACK_AB_MERGE_C R13, RZ, R5, RZ ;  /* 0x00000005ff0d723e */ /* 0x001fe200048070ff */
[----:B----4-:R-:W-:Y:S02]  /*259d0*/  FMUL R4, R34, UR20 ;  /* 0x0000001422047c20 */ /* 0x010fe40008400000 */
[----:B------:R-:W2:Y:S01]  /*259e0*/  LDL.LU R34, [R1+0x240] ;  /* 0x0002400001227983 */ /* 0x000ea20000300800 */
[----:B------:R-:W-:Y:S01]  /*259f0*/  F2FP.SATFINITE.E4M3.F32.PACK_AB_MERGE_C R7, RZ, R2, RZ ;  /* 0x00000002ff07723e */ /* 0x000fe200048070ff */
[----:B---3--:R-:W-:Y:S02]  /*25a00*/  FMUL R5, R33, UR20 ;  /* 0x0000001421057c20 */ /* 0x008fe40008400000 */
[----:B------:R-:W3:Y:S04]  /*25a10*/  LDL.LU R33, [R1+0x244] ;  /* 0x0002440001217983 */ /* 0x000ee80000300800 */
[----:B------:R-:W4:Y:S01]  /*25a20*/  LDL.LU R41, [R1+0x248] ;  /* 0x0002480001297983 */ /* 0x000f220000300800 */
[----:B------:R-:W-:-:S03]  /*25a30*/  FMUL R2, R32, UR20 ;  /* 0x0000001420027c20 */ /* 0x000fc60008400000 */
[----:B------:R-:W4:Y:S01]  /*25a40*/  LDL.LU R32, [R1+0x24c] ;  /* 0x00024c0001207983 */ /* 0x000f220000300800 */
[C---:B------:R-:W-:Y:S02]  /*25a50*/  ISETP.LT.OR P1, PT, R0.reuse, 0xd2, !P3 ;  /* 0x000000d20000780c */ /* 0x040fe40005f21670 */
[C---:B------:R-:W-:Y:S02]  /*25a60*/  ISETP.LT.OR P5, PT, R0.reuse, 0xd1, !P2 ;  /* 0x000000d10000780c */ /* 0x040fe400057a1670 */
[C---:B------:R-:W-:Y:S02]  /*25a70*/  ISETP.LT.OR P6, PT, R0.reuse, 0xd2, !P2 ;  /* 0x000000d20000780c */ /* 0x040fe400057c1670 */
[----:B------:R-:W-:Y:S01]  /*25a80*/  F2FP.SATFINITE.E4M3.F32.PACK_AB_MERGE_C R9, RZ, R3, RZ ;  /* 0x00000003ff09723e */ /* 0x000fe200048070ff */
[----:B------:R-:W-:Y:S01]  /*25a90*/  FMUL R3, R39, UR20 ;  /* 0x0000001427037c20 */ /* 0x000fe20008400000 */
[C---:B------:R-:W-:Y:S01]  /*25aa0*/  ISETP.LT.OR P0, PT, R0.reuse, 0xd9, !P3 ;  /* 0x000000d90000780c */ /* 0x040fe20005f01670 */
[----:B------:R-:W4:Y:S04]  /*25ab0*/  LDL.LU R39, [R1+0x250] ;  /* 0x0002500001277983 */ /* 0x000f280000300800 */
[----:B------:R0:W-:Y:S01]  /*25ac0*/  @!P1 STG.E.U8 desc[UR14][R24.64+0xd1], R9 ;  /* 0x0000d10918009986 */ /* 0x0001e2000c10110e */
[----:B------:R-:W-:-:S03]  /*25ad0*/  ISETP.LT.OR P1, PT, R0, 0xda, !P3 ;  /* 0x000000da0000780c */ /* 0x000fc60005f21670 */
[----:B------:R1:W-:Y:S01]  /*25ae0*/  @!P5 STG.E.U8 desc[UR14][R26.64+0xd0], R11 ;  /* 0x0000d00b1a00d986 */ /* 0x0003e2000c10110e */
[----:B------:R-:W-:-:S03]  /*25af0*/  ISETP.LT.OR P5, PT, R0, 0xd9, !P2 ;  /* 0x000000d90000780c */ /* 0x000fc600057a1670 */
[----:B------:R1:W-:Y:S01]  /*25b00*/  @!P6 STG.E.U8 desc[UR14][R26.64+0xd1], R13 ;  /* 0x0000d10d1a00e986 */ /* 0x0003e2000c10110e */
[----:B0-----:R-:W-:Y:S01]  /*25b10*/  F2FP.SATFINITE.E4M3.F32.PACK_AB_MERGE_C R9, RZ, R3, RZ ;  /* 0x00000003ff09723e */ /* 0x001fe200048070ff */
[----:B------:R-:W-:Y:S02]  /*25b20*/  FMUL R3, R38, UR20 ;  /* 0x0000001426037c20 */ /* 0x000fe40008400000 */
[----:B------:R-:W4:Y:S01]  /*25b30*/  LDL.LU R38, [R1+0x254] ;  /* 0x0002540001267983 */ /* 0x000f220000300800 */
[----:B-1----:R-:W-:Y:S02]  /*25b40*/  F2FP.SATFINITE.E4M3.F32.PACK_AB_MERGE_C R11, RZ, R4, RZ ;  /* 0x00000004ff0b723e */ /* 0x002fe400048070ff */
[----:B------:R-:W-:Y:S01]  /*25b50*/  F2FP.SATFINITE.E4M3.F32.PACK_AB_MERGE_C R13, RZ, R5, RZ ;  /* 0x00000005ff0d723e */ /* 0x000fe200048070ff */
[----:B------:R0:W-:Y:S04]  /*25b60*/  @!P0 STG.E.U8 desc[UR14][R24.64+0xd8], R7 ;  /* 0x0000d80718008986 */ /* 0x0001e8000c10110e */
[----:B------:R1:W-:Y:S01]  /*25b70*/  @!P1 STG.E.U8 desc[UR14][R24.64+0xd9], R9 ;  /* 0x0000d90918009986 */ /* 0x0003e2000c10110e */
[----:B0-----:R-:W-:-:S03]  /*25b80*/  F2FP.SATFINITE.E4M3.F32.PACK_AB_MERGE_C R7, RZ, R2, RZ ;  /* 0x00000002ff07723e */ /* 0x001fc600048070ff */
[----:B------:R0:W-:Y:S01]  /*25b90*/  @!P5 STG.E.U8 desc[UR14][R26.64+0xd8], R11 ;  /* 0x0000d80b1a00d986 */ /* 0x0001e2000c10110e */
[----:B-1----:R-:W-:Y:S01]  /*25ba0*/  F2FP.SATFINITE.E4M3.F32.PACK_AB_MERGE_C R9, RZ, R3, RZ ;  /* 0x00000003ff09723e */ /* 0x002fe200048070ff */
[----:B------:R-:W-:Y:S02]  /*25bb0*/  FMUL R4, R37, UR20 ;  /* 0x0000001425047c20 */ /* 0x000fe40008400000 */
[----:B------:R-:W4:Y:S01]  /*25bc0*/  LDL.LU R37, [R1+0x258] ;  /* 0x0002580001257983 */ /* 0x000f220000300800 */
[----:B------:R-:W-:-:S03]  /*25bd0*/  FMUL R5, R35, UR20 ;  /* 0x0000001423057c20 */ /* 0x000fc60008400000 */
[----:B------:R-:W4:Y:S01]  /*25be0*/  LDL.LU R35, [R1+0x25c] ;  /* 0x00025c0001237983 */ /* 0x000f220000300800 */
[----:B0-----:R-:W-:Y:S01]  /*25bf0*/  F2FP.SATFINITE.E4M3.F32.PACK_AB_MERGE_C R11, RZ, R4, RZ ;  /* 0x00000004ff0b723e */ /* 0x001fe200048070ff */
[----:B--2---:R-:W-:Y:S02]  /*25c00*/  FMUL R2, R34, UR20 ;  /* 0x0000001422027c20 */ /* 0x004fe40008400000 */
[----:B------:R-:W2:Y:S01]  /*25c10*/  LDL.LU R34, [R1+0x260] ;  /* 0x0002600001227983 */ /* 0x000ea20000300800 */
[----:B---3--:R-:W-:-:S03]  /*25c20*/  FMUL R3, R33, UR20 ;  /* 0x0000001421037c20 */ /* 0x008fc60008400000 */
[----:B------:R-:W3:Y:S01]  /*25c30*/  LDL.LU R33, [R1+0x264] ;  /* 0x0002640001217983 */ /* 0x000ee20000300800 */
[----:B----4-:R-:W-:-:S03]  /*25c40*/  FMUL R4, R32, UR20 ;  /* 0x0000001420047c20 */ /* 0x010fc60008400000 */
[----:B------:R-:W4:Y:S01]  /*25c50*/  LDL.LU R32, [R1+0x268] ;  /* 0x0002680001207983 */ /* 0x000f220000300800 */
[C---:B------:R-:W-:Y:S02]  /*25c60*/  ISETP.LT.OR P6, PT, R0.reuse, 0xda, !P2 ;  /* 0x000000da0000780c */ /* 0x040fe400057c1670 */
[C---:B------:R-:W-:Y:S02]  /*25c70*/  ISETP.LT.OR P5, PT, R0.reuse, 0xe1, !P3 ;  /* 0x000000e10000780c */ /* 0x040fe40005fa1670 */
[----:B------:R-:W-:-:S09]  /*25c80*/  ISETP.LT.OR P0, PT, R0, 0xe1, !P2 ;  /* 0x000000e10000780c */ /* 0x000fd20005701670 */
[----:B------:R0:W-:Y:S01]  /*25c90*/  @!P6 STG.E.U8 desc[UR14][R26.64+0xd9], R13 ;  /* 0x0000d90d1a00e986 */ /* 0x0001e2000c10110e */
[C---:B------:R-:W-:Y:S02]  /*25ca0*/  ISETP.LT.OR P6, PT, R0.reuse, 0xe2, !P3 ;  /* 0x000000e20000780c */ /* 0x040fe40005fc1670 */
[C---:B------:R-:W-:Y:S02]  /*25cb0*/  ISETP.LT.OR P1, PT, R0.reuse, 0xe2, !P2 ;  /* 0x000000e20000780c */ /* 0x040fe40005721670 */
[----:B------:R-:W-:Y:S01]  /*25cc0*/  F2FP.SATFINITE.E4M3.F32.PACK_AB_MERGE_C R5, RZ, R5, RZ ;  /* 0x00000005ff05723e */ /* 0x000fe200048070ff */
[----:B------:R1:W-:Y:S08]  /*25cd0*/  @!P5 STG.E.U8 desc[UR14][R24.64+0xe0], R7 ;  /* 0x0000e0071800d986 */ /* 0x0003f0000c10110e */
[----:B------:R-:W-:Y:S01]  /*25ce0*/  @!P6 STG.E.U8 desc[UR14][R24.64+0xe1], R9 ;  /* 0x0000e1091800e986 */ /* 0x000fe2000c10110e */
[----:B------:R-:W-:-:S02]  /*25cf0*/  ISETP.LT.OR P6, PT, R0, 0xe9, !P3 ;  /* 0x000000e90000780c */ /* 0x000fc40005fc1670 */
[----:B0-----:R-:W-:Y:S01]  /*25d00*/  F2FP.SATFINITE.E4M3.F32.PACK_AB_MERGE_C R13, RZ, R2, RZ ;  /* 0x00000002ff0d723e */ /* 0x001fe200048070ff */
[----:B------:R-:W-:Y:S01]  /*25d10*/  FMUL R2, R41, UR20 ;  /* 0x0000001429027c20 */ /* 0x000fe20008400000 */
[----:B------:R-:W-:Y:S01]  /*25d20*/  @!P0 STG.E.U8 desc[UR14][R26.64+0xe0], R11 ;  /* 0x0000e00b1a008986 */ /* 0x000fe2000c10110e */
[C---:B------:R-:W-:Y:S02]  /*25d30*/  ISETP.LT.OR P0, PT, R0.reuse, 0xea, !P3 ;  /* 0x000000ea0000780c */ /* 0x040fe40005f01670 */
[C---:B------:R-:W-:Y:S01]  /*25d40*/  ISETP.LT.OR P5, PT, R0.reuse, 0xea, !P2 ;  /* 0x000000ea0000780c */ /* 0x040fe200057a1670 */
[----:B------:R0:W-:Y:S01]  /*25d50*/  @!P1 STG.E.U8 desc[UR14][R26.64+0xe1], R5 ;  /* 0x0000e1051a009986 */ /* 0x0001e2000c10110e */
[----:B------:R-:W-:-:S03]  /*25d60*/  ISETP.LT.OR P1, PT, R0, 0xe9, !P2 ;  /* 0x000000e90000780c */ /* 0x000fc60005721670 */
[----:B------:R-:W4:Y:S01]  /*25d70*/  LDL.LU R41, [R1+0x26c] ;  /* 0x00026c0001297983 */ /* 0x000f220000300800 */
[----:B-1----:R-:W-:Y:S01]  /*25d80*/  F2FP.SATFINITE.E4M3.F32.PACK_AB_MERGE_C R7, RZ, R3, RZ ;  /* 0x00000003ff07723e */ /* 0x002fe200048070ff */
[----:B------:R-:W-:Y:S02]  /*25d90*/  FMUL R3, R38, UR20 ;  /* 0x0000001426037c20 */ /* 0x000fe40008400000 */
[----:B------:R-:W-:Y:S01]  /*25da0*/  @!P6 STG.E.U8 desc[UR14][R24.64+0xe8], R13 ;  /* 0x0000e80d1800e986 */ /* 0x000fe2000c10110e */
[----:B0-----:R-:W-:Y:S01]  /*25db0*/  F2FP.SATFINITE.E4M3.F32.PACK_AB_MERGE_C R5, RZ, R2, RZ ;  /* 0x00000002ff05723e */ /* 0x001fe200048070ff */
[----:B------:R-:W-:Y:S02]  /*25dc0*/  FMUL R2, R39, UR20 ;  /* 0x0000001427027c20 */ /* 0x000fe40008400000 */
[----:B------:R-:W4:Y:S01]  /*25dd0*/  LDL.LU R39, [R1+0x270] ;  /* 0x0002700001277983 */ /* 0x000f220000300800 */
[----:B------:R-:W-:Y:S02]  /*25de0*/  ISETP.LT.OR P6, PT, R0, 0xf1, !P3 ;  /* 0x000000f10000780c */ /* 0x000fe40005fc1670 */
[----:B------:R-:W-:Y:S01]  /*25df0*/  F2FP.SATFINITE.E4M3.F32.PACK_AB_MERGE_C R9, RZ, R4, RZ ;  /* 0x00000004ff09723e */ /* 0x000fe200048070ff */
[----:B------:R-:W4:Y:S01]  /*25e00*/  LDL.LU R38, [R1+0x274] ;  /* 0x0002740001267983 */ /* 0x000f220000300800 */
[----:B------:R-:W-:-:S03]  /*25e10*/  F2FP.SATFINITE.E4M3.F32.PACK_AB_MERGE_C R11, RZ, R2, RZ ;  /* 0x00000002ff0b723e */ /* 0x000fc600048070ff */
[----:B------:R0:W-:Y:S04]  /*25e20*/  @!P0 STG.E.U8 desc[UR14][R24.64+0xe9], R7 ;  /* 0x0000e90718008986 */ /* 0x0001e8000c10110e */
[----:B------:R1:W-:Y:S04]  /*25e30*/  @!P5 STG.E.U8 desc[UR14][R26.64+0xe9], R9 ;  /* 0x0000e9091a00d986 */ /* 0x0003e8000c10110e */
[----:B------:R-:W-:Y:S04]  /*25e40*/  @!P1 STG.E.U8 desc[UR14][R26.64+0xe8], R5 ;  /* 0x0000e8051a009986 */ /* 0x000fe8000c10110e */
[----:B------:R2:W-:Y:S01]  /*25e50*/  @!P6 STG.E.U8 desc[UR14][R24.64+0xf0], R11 ;  /* 0x0000f00b1800e986 */ /* 0x0005e2000c10110e */
[----:B0-----:R-:W-:Y:S01]  /*25e60*/  F2FP.SATFINITE.E4M3.F32.PACK_AB_MERGE_C R7, RZ, R3, RZ ;  /* 0x00000003ff07723e */ /* 0x001fe200048070ff */
[----:B------:R-:W-:-:S02]  /*25e70*/  FMUL R4, R37, UR20 ;  /* 0x0000001425047c20 */ /* 0x000fc40008400000 */
[----:B------:R-:W4:Y:S01]  /*25e80*/  LDL.LU R37, [R1+0x278] ;  /* 0x0002780001257983 */ /* 0x000f220000300800 */
[----:B------:R-:W-:-:S03]  /*25e90*/  FMUL R2, R35, UR20 ;  /* 0x0000001423027c20 */ /* 0x000fc60008400000 */
[----:B------:R-:W4:Y:S02]  /*25ea0*/  LDL.LU R35, [R1+0x27c] ;  /* 0x00027c0001237983 */ /* 0x000f240000300800 */
[----:B-1----:R-:W-:Y:S01]  /*25eb0*/  F2FP.SATFINITE.E4M3.F32.PACK_AB_MERGE_C R9, RZ, R2, RZ ;  /* 0x00000002ff09723e */ /* 0x002fe200048070ff */
[----:B--2---:R-:W-:Y:S02]  /*25ec0*/  FMUL R2, R34, UR20 ;  /* 0x0000001422027c20 */ /* 0x004fe40008400000 */
[----:B------:R-:W2:Y:S03]  /*25ed0*/  LDL.LU R34, [R1+0x280] ;  /* 0x0002800001227983 */ /* 0x000ea60000300800 */
[----:B------:R-:W-:Y:S01]  /*25ee0*/  F2FP.SATFINITE.E4M3.F32.PACK_AB_MERGE_C R11, RZ, R2, RZ ;  /* 0x00000002ff0b723e */ /* 0x000fe200048070ff */
[----:B---3--:R-:W-:Y:S02]  /*25ef0*/  FMUL R3, R33, UR20 ;  /* 0x0000001421037c20 */ /* 0x008fe40008400000 */
[----:B------:R-:W3:Y:S01]  /*25f00*/  LDL.LU R33, [R1+0x284] ;  /* 0x0002840001217983 */ /* 0x000ee20000300800 */
[----:B----4-:R-:W-:-:S03]  /*25f10*/  FMUL R2, R32, UR20 ;  /* 0x0000001420027c20 */ /* 0x010fc60008400000 */
[----:B------:R-:W4:Y:S01]  /*25f20*/  LDL.LU R32, [R1+0x288] ;  /* 0x0002880001207983 */ /* 0x000f220000300800 */
[C---:B------:R-:W-:Y:S02]  /*25f30*/  ISETP.LT.OR P0, PT, R0.reuse, 0xf2, !P3 ;  /* 0x000000f20000780c */ /* 0x040fe40005f01670 */
[C---:B------:R-:W-:Y:S02]  /*25f40*/  ISETP.LT.OR P5, PT, R0.reuse, 0xf2, !P2 ;  /* 0x000000f20000780c */ /* 0x040fe400057a1670 */
[C---:B------:R-:W-:Y:S02]  /*25f50*/  ISETP.LT.OR P1, PT, R0.reuse, 0xf1, !P2 ;  /* 0x000000f10000780c */ /* 0x040fe40005721670 */
[----:B------:R-:W-:Y:S02]  /*25f60*/  ISETP.LT.OR P6, PT, R0, 0xf9, !P3 ;  /* 0x000000f90000780c */ /* 0x000fe40005fc1670 */
[----:B------:R-:W-:Y:S02]  /*25f70*/  F2FP.SATFINITE.E4M3.F32.PACK_AB_MERGE_C R13, RZ, R3, RZ ;  /* 0x00000003ff0d723e */ /* 0x000fe400048070ff */
[----:B------:R-:W-:-:S03]  /*25f80*/  F2FP.SATFINITE.E4M3.F32.PACK_AB_MERGE_C R5, RZ, R4, RZ ;  /* 0x00000004ff05723e */ /* 0x000fc600048070ff */
[----:B------:R0:W-:Y:S01]  /*25f90*/  @!P0 STG.E.U8 desc[UR14][R24.64+0xf1], R7 ;  /* 0x0000f10718008986 */ /* 0x0001e2000c10110e */
[----:B------:R-:W-:-:S03]  /*25fa0*/  ISETP.LT.OR P3, PT, R0, 0xfa, !P3 ;  /* 0x000000fa0000780c */ /* 0x000fc60005f61670 */
[----:B------:R1:W-:Y:S01]  /*25fb0*/  @!P5 STG.E.U8 desc[UR14][R26.64+0xf1], R9 ;  /* 0x0000f1091a00d986 */ /* 0x0003e2000c10110e */
[----:B------:R-:W-:Y:S02]  /*25fc0*/  ISETP.LT.OR P5, PT, R0, 0xf9, !P2 ;  /* 0x000000f90000780c */ /* 0x000fe400057a1670 */
[----:B0-----:R-:W-:Y:S01]  /*25fd0*/  F2FP.SATFINITE.E4M3.F32.PACK_AB_MERGE_C R7, RZ, R2, RZ ;  /* 0x00000002ff07723e */ /* 0x001fe200048070ff */
[----:B------:R-:W-:Y:S01]  /*25fe0*/  @!P1 STG.E.U8 desc[UR14][R26.64+0xf0], R5 ;  /* 0x0000f0051a009986 */ /* 0x000fe2000c10110e */
[----:B------:R-:W-:-:S03]  /*25ff0*/  FMUL R2, R41, UR20 ;  /* 0x0000001429027c20 */ /* 0x000fc60008400000 */
[----:B------:R-:W4:Y:S01]  /*26000*/  LDL.LU R41, [R1+0x28c] ;  /* 0x00028c0001297983 */ /* 0x000f220000300800 */
[----:B------:R-:W-:-:S03]  /*26010*/  FMUL R3, R39, UR20 ;  /* 0x0000001427037c20 */ /* 0x000fc60008400000 */
[----:B------:R-:W4:Y:S01]  /*26020*/  LDL.LU R39, [R1+0x290] ;  /* 0x0002900001277983 */ /* 0x000f220000300800 */
[----:B------:R-:W-:-:S03]  /*26030*/  FMUL R4, R38, UR20 ;  /* 0x0000001426047c20 */ /* 0x000fc60008400000 */
[----:B------:R-:W4:Y:S01]  /*26040*/  LDL.LU R38, [R1+0x294] ;  /* 0x0002940001267983 */ /* 0x000f220000300800 */
[----:B-1----:R-:W-:-:S03]  /*26050*/  F2FP.SATFINITE.E4M3.F32.PACK_AB_MERGE_C R9, RZ, R2, RZ ;  /* 0x00000002ff09723e */ /* 0x002fc600048070ff */
        /* <DEDUP_REMOVED lines=8> */
[----:B------:R-:W4:Y:S02]  /*260e0*/  LDL.LU R35, [R1+0x29c] ;  /* 0x00029c0001237983 */ /* 0x000f240000300800 */
[----:B0-----:R-:W-:Y:S01]  /*260f0*/  F2FP.SATFINITE.E4M3.F32.PACK_AB_MERGE_C R7, RZ, R2, RZ ;  /* 0x00000002ff07723e */ /* 0x001fe200048070ff */
[----:B--2---:R-:W-:Y:S02]  /*26100*/  FMUL R3, R34, UR20 ;  /* 0x0000001422037c20 */ /* 0x004fe40008400000 */
[----:B------:R-:W2:Y:S01]  /*26110*/  LDL.LU R34, [R1+0x2a0] ;  /* 0x0002a00001227983 */ /* 0x000ea20000300800 */
[----:B---3--:R-:W-:-:S03]  /*26120*/  FMUL R4, R33, UR20 ;  /* 0x0000001421047c20 */ /* 0x008fc60008400000 */
[----:B------:R-:W3:Y:S01]  /*26130*/  LDL.LU R33, [R1+0x2a4] ;  /* 0x0002a40001217983 */ /* 0x000ee20000300800 */
[----:B----4-:R-:W-:-:S03]  /*26140*/  FMUL R2, R32, UR20 ;  /* 0x0000001420027c20 */ /* 0x010fc60008400000 */
[----:B------:R-:W4:Y:S01]  /*26150*/  LDL.LU R32, [R1+0x2a8] ;  /* 0x0002a80001207983 */ /* 0x000f220000300800 */
[----:B------:R-:W-:Y:S02]  /*26160*/  ISETP.GE.AND P1, PT, R36, 0x81, PT ;  /* 0x000000812400780c */ /* 0x000fe40003f26270 */
[C---:B------:R-:W-:Y:S02]  /*26170*/  ISETP.LT.OR P2, PT, R0.reuse, 0xfa, !P2 ;  /* 0x000000fa0000780c */ /* 0x040fe40005741670 */
[C---:B------:R-:W-:Y:S02]  /*26180*/  ISETP.LT.OR P6, PT, R0.reuse, 0x1, !P1 ;  /* 0x000000010000780c */ /* 0x040fe40004fc1670 */
[----:B------:R-:W-:Y:S02]  /*26190*/  ISETP.LT.OR P3, PT, R0, 0x2, !P1 ;  /* 0x000000020000780c */ /* 0x000fe40004f61670 */
[----:B------:R-:W-:-:S07]  /*261a0*/  ISETP.GE.AND P0, PT, R36, 0x89, PT ;  /* 0x000000892400780c */ /* 0x000fce0003f06270 */
[----:B------:R0:W-:Y:S04]  /*261b0*/  @!P2 STG.E.U8 desc[UR14][R26.64+0xf9], R9 ;  /* 0x0000f9091a00a986 */ /* 0x0001e8000c10110e */
[----:B------:R-:W-:Y:S01]  /*261c0*/  @!P6 STG.E.U8 desc[UR14][R30.64], R11 ;  /* 0x0000000b1e00e986 */ /* 0x000fe2000c10110e */
[C---:B------:R-:W-:Y:S02]  /*261d0*/  ISETP.LT.OR P6, PT, R0.reuse, 0x2, !P0 ;  /* 0x000000020000780c */ /* 0x040fe400047c1670 */
[C---:B------:R-:W-:Y:S01]  /*261e0*/  ISETP.LT.OR P5, PT, R0.reuse, 0x1, !P0 ;  /* 0x000000010000780c */ /* 0x040fe200047a1670 */
[----:B------:R1:W-:Y:S01]  /*261f0*/  @!P3 STG.E.U8 desc[UR14][R30.64+0x1], R13 ;  /* 0x0000010d1e00b986 */ /* 0x0003e2000c10110e */
[----:B------:R-:W-:Y:S02]  /*26200*/  ISETP.LT.OR P2, PT, R0, 0xa, !P1 ;  /* 0x0000000a0000780c */ /* 0x000fe40004f41670 */
[----:B0-----:R-:W-:-:S02]  /*26210*/  F2FP.SATFINITE.E4M3.F32.PACK_AB_MERGE_C R9, RZ, R3, RZ ;  /* 0x00000003ff09723e */ /* 0x001fc400048070ff */
[----:B------:R-:W-:Y:S02]  /*26220*/  ISETP.LT.OR P3, PT, R0, 0x9, !P1 ;  /* 0x000000090000780c */ /* 0x000fe40004f61670 */
[----:B-1----:R-:W-:Y:S01]  /*26230*/  F2FP.SATFINITE.E4M3.F32.PACK_AB_MERGE_C R13, RZ, R2, RZ ;  /* 0x00000002ff0d723e */ /* 0x002fe200048070ff */
[----:B------:R-:W-:Y:S02]  /*26240*/  FMUL R3, R41, UR20 ;  /* 0x0000001429037c20 */ /* 0x000fe40008400000 */
[----:B------:R-:W4:Y:S01]  /*26250*/  LDL.LU R41, [R1+0x2ac] ;  /* 0x0002ac0001297983 */ /* 0x000f220000300800 */
[----:B------:R-:W-:Y:S02]  /*26260*/  F2FP.SATFINITE.E4M3.F32.PACK_AB_MERGE_C R5, RZ, R5, RZ ;  /* 0x00000005ff05723e */ /* 0x000fe400048070ff */
[----:B------:R-:W-:Y:S01]  /*26270*/  F2FP.SATFINITE.E4M3.F32.PACK_AB_MERGE_C R11, RZ, R4, RZ ;  /* 0x00000004ff0b723e */ /* 0x000fe200048070ff */
[----:B------:R0:W-:Y:S01]  /*26280*/  @!P6 STG.E.U8 desc[UR14][R28.64+0x1], R7 ;  /* 0x000001071c00e986 */ /* 0x0001e2000c10110e */
[----:B------:R-:W-:-:S03]  /*26290*/  FMUL R2, R39, UR20 ;  /* 0x0000001427027c20 */ /* 0x000fc60008400000 */
[----:B------:R-:W4:Y:S01]  /*262a0*/  LDL.LU R39, [R1+0x2b0] ;  /* 0x0002b00001277983 */ /* 0x000f220000300800 */
[----:B------:R-:W-:Y:S01]  /*262b0*/  ISETP.LT.OR P6, PT, R0, 0xa, !P0 ;  /* 0x0000000a0000780c */ /* 0x000fe200047c1670 */
[----:B------:R-:W-:Y:S02]  /*262c0*/  FMUL R4, R38, UR20 ;  /* 0x0000001426047c20 */ /* 0x000fe40008400000 */
[----:B------:R-:W4:Y:S01]  /*262d0*/  LDL.LU R38, [R1+0x2b4] ;  /* 0x0002b40001267983 */ /* 0x000f220000300800 */
[----:B0-----:R-:W-:-:S03]  /*262e0*/  F2FP.SATFINITE.E4M3.F32.PACK_AB_MERGE_C R7, RZ, R2, RZ ;  /* 0x00000002ff07723e */ /* 0x001fc600048070ff */
[----:B------:R0:W-:Y:S04]  /*262f0*/  @!P5 STG.E.U8 desc[UR14][R28.64], R5 ;  /* 0x000000051c00d986 */ /* 0x0001e8000c10110e */
[----:B------:R-:W-:Y:S04]  /*26300*/  @!P2 STG.E.U8 desc[UR14][R30.64+0x9], R11 ;  /* 0x0000090b1e00a986 */ /* 0x000fe8000c10110e */
[----:B------:R1:W-:Y:S01]  /*26310*/  @!P3 STG.E.U8 desc[UR14][R30.64+0x8], R9 ;  /* 0x000008091e00b986 */ /* 0x0003e2000c10110e */
[----:B0-----:R-:W-:-:S05]  /*26320*/  F2FP.SATFINITE.E4M3.F32.PACK_AB_MERGE_C R5, RZ, R3, RZ ;  /* 0x00000003ff05723e */ /* 0x001fca00048070ff */
[----:B------:R4:W-:Y:S01]  /*26330*/  @!P6 STG.E.U8 desc[UR14][R28.64+0x9], R5 ;  /* 0x000009051c00e986 */ /* 0x0009e2000c10110e */
[----:B-1----:R-:W-:Y:S01]  /*26340*/  F2FP.SATFINITE.E4M3.F32.PACK_AB_MERGE_C R9, RZ, R4, RZ ;  /* 0x00000004ff09723e */ /* 0x002fe200048070ff */
[----:B------:R-:W-:Y:S02]  /*26350*/  FMUL R2, R37, UR20 ;  /* 0x0000001425027c20 */ /* 0x000fe40008400000 */
[----:B------:R-:W4:Y:S03]  /*26360*/  LDL.LU R37, [R1+0x2b8] ;  /* 0x0002b80001257983 */ /* 0x000f260000300800 */
[----:B------:R-:W-:Y:S01]  /*26370*/  F2FP.SATFINITE.E4M3.F32.PACK_AB_MERGE_C R11, RZ, R2, RZ ;  /* 0x00000002ff0b723e */ /* 0x000fe200048070ff */
[----:B------:R-:W-:Y:S02]  /*26380*/  FMUL R2, R35, UR20 ;  /* 0x0000001423027c20 */ /* 0x000fe40008400000 */
[----:B------:R-:W4:Y:S01]  /*26390*/  LDL.LU R35, [R1+0x2bc] ;  /* 0x0002bc0001237983 */ /* 0x000f220000300800 */
[----:B--2---:R-:W-:-:S03]  /*263a0*/  FMUL R3, R34, UR20 ;  /* 0x0000001422037c20 */ /* 0x004fc60008400000 */
[----:B------:R-:W2:Y:S01]  /*263b0*/  LDL.LU R34, [R1+0x2c0] ;  /* 0x0002c00001227983 */ /* 0x000ea20000300800 */
[----:B---3--:R-:W-:-:S03]  /*263c0*/  FMUL R4, R33, UR20 ;  /* 0x0000001421047c20 */ /* 0x008fc60008400000 */
[----:B------:R-:W3:Y:S01]  /*263d0*/  LDL.LU R33, [R1+0x2c4] ;  /* 0x0002c40001217983 */ /* 0x000ee20000300800 */
[----:B----4-:R-:W-:-:S03]  /*263e0*/  FMUL R5, R32, UR20 ;  /* 0x0000001420057c20 */ /* 0x010fc60008400000 */
[----:B------:R-:W4:Y:S01]  /*263f0*/  LDL.LU R32, [R1+0x2c8] ;  /* 0x0002c80001207983 */ /* 0x000f220000300800 */
[C---:B------:R-:W-:Y:S02]  /*26400*/  ISETP.LT.OR P5, PT, R0.reuse, 0x9, !P0 ;  /* 0x000000090000780c */ /* 0x040fe400047a1670 */
[C---:B------:R-:W-:Y:S02]  /*26410*/  ISETP.LT.OR P3, PT, R0.reuse, 0x11, !P1 ;  /* 0x000000110000780c */ /* 0x040fe40004f61670 */
[C---:B------:R-:W-:Y:S02]  /*26420*/  ISETP.LT.OR P2, PT, R0.reuse, 0x12, !P1 ;  /* 0x000000120000780c */ /* 0x040fe40004f41670 */
[----:B------:R-:W-:-:S07]  /*26430*/  ISETP.LT.OR P6, PT, R0, 0x12, !P0 ;  /* 0x000000120000780c */ /* 0x000fce00047c1670 */
[----:B------:R-:W-:Y:S01]  /*26440*/  @!P5 STG.E.U8 desc[UR14][R28.64+0x8], R13 ;  /* 0x0000080d1c00d986 */ /* 0x000fe2000c10110e */
[----:B------:R-:W-:-:S03]  /*26450*/  ISETP.LT.OR P5, PT, R0, 0x11, !P0 ;  /* 0x000000110000780c */ /* 0x000fc600047a1670 */
[----:B------:R0:W-:Y:S01]  /*26460*/  @!P3 STG.E.U8 desc[UR14][R30.64+0x10], R7 ;  /* 0x000010071e00b986 */ /* 0x0001e2000c10110e */
[----:B------:R-:W-:-:S03]  /*26470*/  ISETP.LT.OR P3, PT, R0, 0x19, !P1 ;  /* 0x000000190000780c */ /* 0x000fc60004f61670 */
[----:B------:R1:W-:Y:S01]  /*26480*/  @!P2 STG.E.U8 desc[UR14][R30.64+0x11], R9 ;  /* 0x000011091e00a986 */ /* 0x0003e2000c10110e */
[----:B------:R-:W-:Y:S02]  /*26490*/  ISETP.LT.OR P2, PT, R0, 0x1a, !P1 ;  /* 0x0000001a0000780c */ /* 0x000fe40004f41670 */
[----:B0-----:R-:W-:Y:S02]  /*264a0*/  F2FP.SATFINITE.E4M3.F32.PACK_AB_MERGE_C R7, RZ, R2, RZ ;  /* 0x00000002ff07723e */ /* 0x001fe400048070ff */
[----:B-1----:R-:W-:-:S03]  /*264b0*/  F2FP.SATFINITE.E4M3.F32.PACK_AB_MERGE_C R9, RZ, R3, RZ ;  /* 0x00000003ff09723e */ /* 0x002fc600048070ff */
[----:B------:R0:W-:Y:S01]  /*264c0*/  @!P6 STG.E.U8 desc[UR14][R28.64+0x11], R7 ;  /* 0x000011071c00e986 */ /* 0x0001e2000c10110e */
[----:B------:R-:W-:-:S03]  /*264d0*/  FMUL R2, R41, UR20 ;  /* 0x0000001429027c20 */ /* 0x000fc60008400000 */
[----:B------:R-:W4:Y:S01]  /*264e0*/  LDL.LU R41, [R1+0x2cc] ;  /* 0x0002cc0001297983 */ /* 0x000f220000300800 */
[----:B------:R-:W-:Y:S02]  /*264f0*/  F2FP.SATFINITE.E4M3.F32.PACK_AB_MERGE_C R13, RZ, R4, RZ ;  /* 0x00000004ff0d723e */ /* 0x000fe400048070ff */
[----:B------:R-:W-:Y:S01]  /*26500*/  ISETP.LT.OR P6, PT, R0, 0x1a, !P0 ;  /* 0x0000001a0000780c */ /* 0x000fe200047c1670 */
[----:B------:R-:W-:Y:S02]  /*26510*/  FMUL R3, R39, UR20 ;  /* 0x0000001427037c20 */ /* 0x000fe40008400000 */
[----:B------:R-:W4:Y:S01]  /*26520*/  LDL.LU R39, [R1+0x2d0] ;  /* 0x0002d00001277983 */ /* 0x000f220000300800 */
[----:B0-----:R-:W-:Y:S01]  /*26530*/  F2FP.SATFINITE.E4M3.F32.PACK_AB_MERGE_C R7, RZ, R2, RZ ;  /* 0x00000002ff07723e */ /* 0x001fe200048070ff */
[----:B------:R-:W-:Y:S02]  /*26540*/  FMUL R4, R38, UR20 ;  /* 0x0000001426047c20 */ /* 0x000fe40008400000 */
[----:B------:R-:W4:Y:S04]  /*26550*/  LDL.LU R38, [R1+0x2d4] ;  /* 0x0002d40001267983 */ /* 0x000f280000300800 */
[----:B------:R-:W-:Y:S04]  /*26560*/  @!P5 STG.E.U8 desc[UR14][R28.64+0x10], R11 ;  /* 0x0000100b1c00d986 */ /* 0x000fe8000c10110e */
[----:B------:R0:W-:Y:S04]  /*26570*/  @!P3 STG.E.U8 desc[UR14][R30.64+0x18], R9 ;  /* 0x000018091e00b986 */ /* 0x0001e8000c10110e */
[----:B------:R1:W-:Y:S01]  /*26580*/  @!P2 STG.E.U8 desc[UR14][R30.64+0x19], R13 ;  /* 0x0000190d1e00a986 */ /* 0x0003e2000c10110e */
[----:B0-----:R-:W-:-:S03]  /*26590*/  F2FP.SATFINITE.E4M3.F32.PACK_AB_MERGE_C R9, RZ, R3, RZ ;  /* 0x00000003ff09723e */ /* 0x001fc600048070ff */
[----:B------:R0:W-:Y:S01]  /*265a0*/  @!P6 STG.E.U8 desc[UR14][R28.64+0x19], R7 ;  /* 0x000019071c00e986 */ /* 0x0001e2000c10110e */
[----:B------:R-:W-:Y:S01]  /*265b0*/  F2FP.SATFINITE.E4M3.F32.PACK_AB_MERGE_C R11, RZ, R4, RZ ;  /* 0x00000004ff0b723e */ /* 0x000fe200048070ff */
[----:B------:R-:W-:Y:S02]  /*265c0*/  FMUL R2, R37, UR20 ;  /* 0x0000001425027c20 */ /* 0x000fe40008400000 */
[----:B------:R-:W4:Y:S03]  /*265d0*/  LDL.LU R37, [R1+0x2d8] ;  /* 0x0002d80001257983 */ /* 0x000f260000300800 */
[----:B-1----:R-:W-:Y:S01]  /*265e0*/  F2FP.SATFINITE.E4M3.F32.PACK_AB_MERGE_C R13, RZ, R2, RZ ;  /* 0x00000002ff0d723e */ /* 0x002fe200048070ff */
[----:B------:R-:W-:Y:S02]  /*265f0*/  FMUL R3, R35, UR20 ;  /* 0x0000001423037c20 */ /* 0x000fe40008400000 */
[----:B------:R-:W4:Y:S01]  /*26600*/  LDL.LU R35, [R1+0x2dc] ;  /* 0x0002dc0001237983 */ /* 0x000f220000300800 */
[----:B--2---:R-:W-:-:S03]  /*26610*/  FMUL R2, R34, UR20 ;  /* 0x0000001422027c20 */ /* 0x004fc60008400000 */
[----:B------:R-:W2:Y:S02]  /*26620*/  LDL.LU R34, [R1+0x2e0] ;  /* 0x0002e00001227983 */ /* 0x000ea40000300800 */
[----:B0-----:R-:W-:Y:S01]  /*26630*/  F2FP.SATFINITE.E4M3.F32.PACK_AB_MERGE_C R7, RZ, R2, RZ ;  /* 0x00000002ff07723e */ /* 0x001fe200048070ff */
[----:B---3--:R-:W-:Y:S02]  /*26640*/  FMUL R4, R33, UR20 ;  /* 0x0000001421047c20 */ /* 0x008fe40008400000 */
[----:B------:R-:W3:Y:S01]  /*26650*/  LDL.LU R33, [R1+0x2e4] ;  /* 0x0002e40001217983 */ /* 0x000ee20000300800 */
[----:B----4-:R-:W-:-:S03]  /*26660*/  FMUL R2, R32, UR20 ;  /* 0x0000001420027c20 */ /* 0x010fc60008400000 */
[----:B------:R-:W4:Y:S01]  /*26670*/  LDL.LU R32, [R1+0x2e8] ;  /* 0x0002e80001207983 */ /* 0x000f220000300800 */
[C---:B------:R-:W-:Y:S02]  /*26680*/  ISETP.LT.OR P5, PT, R0.reuse, 0x19, !P0 ;  /* 0x000000190000780c */ /* 0x040fe400047a1670 */
[C---:B------:R-:W-:Y:S02]  /*26690*/  ISETP.LT.OR P3, PT, R0.reuse, 0x21, !P1 ;  /* 0x000000210000780c */ /* 0x040fe40004f61670 */
[C---:B------:R-:W-:Y:S02]  /*266a0*/  ISETP.LT.OR P2, PT, R0.reuse, 0x22, !P1 ;  /* 0x000000220000780c */ /* 0x040fe40004f41670 */
[----:B------:R-:W-:Y:S02]  /*266b0*/  F2FP.SATFINITE.E4M3.F32.PACK_AB_MERGE_C R5, RZ, R5, RZ ;  /* 0x00000005ff05723e */ /* 0x000fe400048070ff */
[----:B------:R-:W-:-:S05]  /*266c0*/  ISETP.LT.OR P6, PT, R0, 0x22, !P0 ;  /* 0x000000220000780c */ /* 0x000fca00047c1670 */
[----:B------:R0:W-:Y:S01]  /*266d0*/  @!P5 STG.E.U8 desc[UR14][R28.64+0x18], R5 ;  /* 0x000018051c00d986 */ /* 0x0001e2000c10110e */
[----:B------:R-:W-:-:S03]  /*266e0*/  ISETP.LT.OR P5, PT, R0, 0x21, !P0 ;  /* 0x000000210000780c */ /* 0x000fc600047a1670 */
[----:B------:R-:W-:Y:S01]  /*266f0*/  @!P3 STG.E.U8 desc[UR14][R30.64+0x20], R9 ;  /* 0x000020091e00b986 */ /* 0x000fe2000c10110e */
[----:B------:R-:W-:-:S03]  /*26700*/  ISETP.LT.OR P3, PT, R0, 0x29, !P1 ;  /* 0x000000290000780c */ /* 0x000fc60004f61670 */
[----:B------:R1:W-:Y:S01]  /*26710*/  @!P2 STG.E.U8 desc[UR14][R30.64+0x21], R11 ;  /* 0x0000210b1e00a986 */ /* 0x0003e2000c10110e */
[----:B------:R-:W-:Y:S02]  /*26720*/  ISETP.LT.OR P2, PT, R0, 0x2a, !P1 ;  /* 0x0000002a0000780c */ /* 0x000fe40004f41670 */
[----:B0-----:R-:W-:Y:S02]  /*26730*/  F2FP.SATFINITE.E4M3.F32.PACK_AB_MERGE_C R5, RZ, R3, RZ ;  /* 0x00000003ff05723e */ /* 0x001fe400048070ff */
[----:B-1----:R-:W-:-:S03]  /*26740*/  F2FP.SATFINITE.E4M3.F32.PACK_AB_MERGE_C R11, RZ, R2, RZ ;  /* 0x00000002ff0b723e */ /* 0x002fc600048070ff */
[----:B------:R-:W-:Y:S01]  /*26750*/  @!P6 STG.E.U8 desc[UR14][R28.64+0x21], R5 ;  /* 0x000021051c00e986 */ /* 0x000fe2000c10110e */
[----:B------:R-:W-:-:S03]  /*26760*/  FMUL R2, R41, UR20 ;  /* 0x0000001429027c20 */ /* 0x000fc60008400000 */
[----:B------:R-:W4:Y:S01]  /*26770*/  LDL.LU R41, [R1+0x2ec] ;  /* 0x0002ec0001297983 */ /* 0x000f220000300800 */
[----:B------:R-:W-:Y:S02]  /*26780*/  F2FP.SATFINITE.E4M3.F32.PACK_AB_MERGE_C R9, RZ, R4, RZ ;  /* 0x00000004ff09723e */ /* 0x000fe400048070ff */
[----:B------:R-:W-:Y:S01]  /*26790*/  ISETP.LT.OR P6, PT, R0, 0x2a, !P0 ;  /* 0x0000002a0000780c */ /* 0x000fe200047c1670 */
[----:B------:R-:W-:Y:S02]  /*267a0*/  FMUL R3, R39, UR20 ;  /* 0x0000001427037c20 */ /* 0x000fe40008400000 */
[----:B------:R-:W4:Y:S01]  /*267b0*/  LDL.LU R39, [R1+0x2f0] ;  /* 0x0002f00001277983 */ /* 0x000f220000300800 */
[----:B------:R-:W-:-:S03]  /*267c0*/  FMUL R4, R38, UR20 ;  /* 0x0000001426047c20 */ /* 0x000fc60008400000 */
[----:B------:R-:W4:Y:S04]  /*267d0*/  LDL.LU R38, [R1+0x2f4] ;  /* 0x0002f40001267983 */ /* 0x000f280000300800 */
[----:B------:R-:W-:Y:S04]  /*267e0*/  @!P5 STG.E.U8 desc[UR14][R28.64+0x20], R13 ;  /* 0x0000200d1c00d986 */ /* 0x000fe8000c10110e */
[----:B------:R0:W-:Y:S04]  /*267f0*/  @!P3 STG.E.U8 desc[UR14][R30.64+0x28], R7 ;  /* 0x000028071e00b986 */ /* 0x0001e8000c10110e */
[----:B------:R1:W-:Y:S01]  /*26800*/  @!P2 STG.E.U8 desc[UR14][R30.64+0x29], R9 ;  /* 0x000029091e00a986 */ /* 0x0003e2000c10110e */
[----:B0-----:R-:W-:-:S02]  /*26810*/  F2FP.SATFINITE.E4M3.F32.PACK_AB_MERGE_C R7, RZ, R2, RZ ;  /* 0x00000002ff07723e */ /* 0x001fc400048070ff */
[----:B-1----:R-:W-:-:S03]  /*26820*/  F2FP.SATFINITE.E4M3.F32.PACK_AB_MERGE_C R9, RZ, R3, RZ ;  /* 0x00000003ff09723e */ /* 0x002fc600048070ff */
[----:B------:R0:W-:Y:S01]  /*26830*/  @!P6 STG.E.U8 desc[UR14][R28.64+0x29], R7 ;  /* 0x000029071c00e986 */ /* 0x0001e2000c10110e */
[----:B------:R-:W-:Y:S01]  /*26840*/  F2FP.SATFINITE.E4M3.F32.PACK_AB_MERGE_C R13, RZ, R4, RZ ;  /* 0x00000004ff0d723e */ /* 0x000fe200048070ff */
        /* <DEDUP_REMOVED lines=21> */
[----:B------:R-:W-:Y:S02]  /*269a0*/  F2FP.SATFINITE.E4M3.F32.PACK_AB_MERGE_C R5, RZ, R5, RZ ;  /* 0x00000005ff05723e */ /* 0x000fe400048070ff */
[----:B0-----:R-:W-:Y:S02]  /*269b0*/  F2FP.SATFINITE.E4M3.F32.PACK_AB_MERGE_C R13, RZ, R2, RZ ;  /* 0x00000002ff0d723e */ /* 0x001fe400048070ff */
[----:B-1----:R-:W-:Y:S01]  /*269c0*/  F2FP.SATFINITE.E4M3.F32.PACK_AB_MERGE_C R9, RZ, R3, RZ ;  /* 0x00000003ff09723e */ /* 0x002fe200048070ff */
[----:B------:R-:W-:Y:S02]  /*269d0*/  FMUL R3, R41, UR20 ;  /* 0x0000001429037c20 */ /* 0x000fe40008400000 */
[----:B------:R-:W4:Y:S01]  /*269e0*/  LDL.LU R41, [R1+0x30c] ;  /* 0x00030c0001297983 */ /* 0x000f220000300800 */
[----:B------:R-:W-:-:S03]  /*269f0*/  F2FP.SATFINITE.E4M3.F32.PACK_AB_MERGE_C R11, RZ, R4, RZ ;  /* 0x00000004ff0b723e */ /* 0x000fc600048070ff */
        /* <DEDUP_REMOVED lines=196> */
[----:B-1----:R-:W-:Y:S01]  /*27640*/  F2FP.SATFINITE.E4M3.F32.PACK_AB_MERGE_C R11, RZ, R2, RZ ;  /* 0x00000002ff0b723e */ /* 0x002fe200048070ff */
[----:B------:R-:W-:Y:S02]  /*27650*/  FMUL R2, R41, UR20 ;  /* 0x0000001429027c20 */ /* 0x000fe40008400000 */
[----:B------:R-:W4:Y:S01]  /*27660*/  LDL.LU R41, [R1+0x3ac] ;  /* 0x0003ac0001297983 */ /* 0x000f220000300800 */
[----:B------:R-:W-:-:S03]  /*27670*/  F2FP.SATFINITE.E4M3.F32.PACK_AB_MERGE_C R9, RZ, R4, RZ ;  /* 0x00000004ff09723e */ /* 0x000fc600048070ff */
[----:B------:R-:W-:Y:S01]  /*27680*/  @!P6 STG.E.U8 desc[UR14][R28.64+0x81], R5 ;  /* 0x000081051c00e986 */ /* 0x000fe2000c10110e */
[----:B------:R-:W-:-:S03]  /*27690*/  FMUL R3, R39, UR20 ;  /* 0x0000001427037c20 */ /* 0x000fc60008400000 */
[----:B------:R-:W4:Y:S01]  /*276a0*/  LDL.LU R39, [R1+0x3b0] ;  /* 0x0003b00001277983 */ /* 0x000f220000300800 */
[----:B------:R-:W-:-:S03]  /*276b0*/  FMUL R4, R38, UR20 ;  /* 0x0000001426047c20 */ /* 0x000fc60008400000 */
[----:B------:R-:W4:Y:S04]  /*276c0*/  LDL.LU R38, [R1+0x3b4] ;  /* 0x0003b40001267983 */ /* 0x000f280000300800 */
[----:B------:R-:W-:Y:S04]  /*276d0*/  @!P5 STG.E.U8 desc[UR14][R28.64+0x80], R13 ;  /* 0x0000800d1c00d986 */ /* 0x000fe8000c10110e */
[----:B------:R0:W-:Y:S04]  /*276e0*/  @!P3 STG.E.U8 desc[UR14][R30.64+0x88], R7 ;  /* 0x000088071e00b986 */ /* 0x0001e8000c10110e */
[----:B------:R1:W-:Y:S01]  /*276f0*/  @!P2 STG.E.U8 desc[UR14][R30.64+0x89], R9 ;  /* 0x000089091e00a986 */ /* 0x0003e2000c10110e */
[----:B0-----:R-:W-:-:S02]  /*27700*/  F2FP.SATFINITE.E4M3.F32.PACK_AB_MERGE_C R7, RZ, R2, RZ ;  /* 0x00000002ff07723e */ /* 0x001fc400048070ff */
[----:B-1----:R-:W-:Y:S02]  /*27710*/  F2FP.SATFINITE.E4M3.F32.PACK_AB_MERGE_C R9, RZ, R3, RZ ;  /* 0x00000003ff09723e */ /* 0x002fe400048070ff */
[----:B------:R-:W-:Y:S01]  /*27720*/  F2FP.SATFINITE.E4M3.F32.PACK_AB_MERGE_C R13, RZ, R4, RZ ;  /* 0x00000004ff0d723e */ /* 0x000fe200048070ff */
[----:B------:R-:W-:Y:S02]  /*27730*/  FMUL R5, R37, UR20 ;  /* 0x0000001425057c20 */ /* 0x000fe40008400000 */
[----:B------:R-:W4:Y:S01]  /*27740*/  LDL.LU R37, [R1+0x3b8] ;  /* 0x0003b80001257983 */ /* 0x000f220000300800 */
[----:B------:R-:W-:-:S03]  /*27750*/  FMUL R2, R35, UR20 ;  /* 0x0000001423027c20 */ /* 0x000fc60008400000 */
[----:B------:R-:W4:Y:S01]  /*27760*/  LDL.LU R35, [R1+0x3bc] ;  /* 0x0003bc0001237983 */ /* 0x000f220000300800 */
[----:B------:R-:W-:Y:S01]  /*27770*/  F2FP.SATFINITE.E4M3.F32.PACK_AB_MERGE_C R15, RZ, R5, RZ ;  /* 0x00000005ff0f723e */ /* 0x000fe200048070ff */
        /* <DEDUP_REMOVED lines=10> */
[----:B------:R0:W-:Y:S01]  /*27820*/  @!P6 STG.E.U8 desc[UR14][R28.64+0x89], R7 ;  /* 0x000089071c00e986 */ /* 0x0001e2000c10110e */
[----:B------:R-:W-:-:S03]  /*27830*/  ISETP.LT.OR P6, PT, R0, 0x92, !P0 ;  /* 0x000000920000780c */ /* 0x000fc600047c1670 */
[----:B------:R-:W-:Y:S01]  /*27840*/  @!P5 STG.E.U8 desc[UR14][R28.64+0x88], R11 ;  /* 0x0000880b1c00d986 */ /* 0x000fe2000c10110e */
[----:B------:R-:W-:-:S03]  /*27850*/  ISETP.LT.OR P5, PT, R0, 0x91, !P0 ;  /* 0x000000910000780c */ /* 0x000fc600047a1670 */
[----:B------:R1:W-:Y:S01]  /*27860*/  @!P3 STG.E.U8 desc[UR14][R30.64+0x90], R9 ;  /* 0x000090091e00b986 */ /* 0x0003e2000c10110e */
[C---:B------:R-:W-:Y:S02]  /*27870*/  ISETP.LT.OR P3, PT, R0.reuse, 0x99, !P1 ;  /* 0x000000990000780c */ /* 0x040fe40004f61670 */
[----:B0-----:R-:W-:Y:S01]  /*27880*/  F2FP.SATFINITE.E4M3.F32.PACK_AB_MERGE_C R7, RZ, R2, RZ ;  /* 0x00000002ff07723e */ /* 0x001fe200048070ff */
[----:B------:R-:W-:Y:S01]  /*27890*/  @!P2 STG.E.U8 desc[UR14][R30.64+0x91], R13 ;  /* 0x0000910d1e00a986 */ /* 0x000fe2000c10110e */
[----:B------:R-:W-:Y:S02]  /*278a0*/  ISETP.LT.OR P2, PT, R0, 0x9a, !P1 ;  /* 0x0000009a0000780c */ /* 0x000fe40004f41670 */
[----:B-1----:R-:W-:Y:S01]  /*278b0*/  F2FP.SATFINITE.E4M3.F32.PACK_AB_MERGE_C R9, RZ, R3, RZ ;  /* 0x00000003ff09723e */ /* 0x002fe200048070ff */
        /* <DEDUP_REMOVED lines=88> */
[----:B------:R-:W-:Y:S02]  /*27e40*/  FMUL R4, R38, UR20 ;  /* 0x0000001426047c20 */ /* 0x000fe40008400000 */
[----:B0-----:R-:W-:Y:S01]  /*27e50*/  F2FP.SATFINITE.E4M3.F32.PACK_AB_MERGE_C R7, RZ, R2, RZ ;  /* 0x00000002ff07723e */ /* 0x001fe200048070ff */
[----:B------:R-:W4:Y:S04]  /*27e60*/  LDL.LU R38, [R1+0x414] ;  /* 0x0004140001267983 */ /* 0x000f280000300800 */
        /* <DEDUP_REMOVED lines=30> */
[----:B------:R-:W-:Y:S01]  /*28050*/  ISETP.LT.OR P6, PT, R0, 0xca, !P0 ;  /* 0x000000ca0000780c */ /* 0x000fe200047c1670 */
[----:B------:R-:W-:Y:S02]  /*28060*/  FMUL R2, R41, UR20 ;  /* 0x0000001429027c20 */ /* 0x000fe40008400000 */
[----:B------:R-:W4:Y:S01]  /*28070*/  LDL.LU R41, [R1+0x42c] ;  /* 0x00042c0001297983 */ /* 0x000f220000300800 */
[----:B------:R-:W-:Y:S02]  /*28080*/  F2FP.SATFINITE.E4M3.F32.PACK_AB_MERGE_C R13, RZ, R4, RZ ;  /* 0x00000004ff0d723e */ /* 0x000fe400048070ff */
[----:B0-----:R-:W-:Y:S01]  /*28090*/  F2FP.SATFINITE.E4M3.F32.PACK_AB_MERGE_C R7, RZ, R2, RZ ;  /* 0x00000002ff07723e */ /* 0x001fe200048070ff */
[----:B------:R-:W-:Y:S02]  /*280a0*/  FMUL R3, R39, UR20 ;  /* 0x0000001427037c20 */ /* 0x000fe40008400000 */
[----:B------:R-:W4:Y:S01]  /*280b0*/  LDL.LU R39, [R1+0x430] ;  /* 0x0004300001277983 */ /* 0x000f220000300800 */
[----:B------:R-:W-:-:S03]  /*280c0*/  FMUL R4, R38, UR20 ;  /* 0x0000001426047c20 */ /* 0x000fc60008400000 */
[----:B------:R-:W-:Y:S04]  /*280d0*/  @!P5 STG.E.U8 desc[UR14][R28.64+0xc0], R11 ;  /* 0x0000c00b1c00d986 */ /* 0x000fe8000c10110e */
[----:B------:R0:W-:Y:S04]  /*280e0*/  @!P3 STG.E.U8 desc[UR14][R30.64+0xc8], R9 ;  /* 0x0000c8091e00b986 */ /* 0x0001e8000c10110e */
[----:B------:R1:W-:Y:S04]  /*280f0*/  @!P2 STG.E.U8 desc[UR14][R30.64+0xc9], R13 ;  /* 0x0000c90d1e00a986 */ /* 0x0003e8000c10110e */
[----:B------:R-:W4:Y:S01]  /*28100*/  LDL.LU R38, [R1+0x434] ;  /* 0x0004340001267983 */ /* 0x000f220000300800 */
        /* <DEDUP_REMOVED lines=16> */
[C---:B------:R-:W-:Y:S01]  /*28210*/  ISETP.LT.OR P3, PT, R0.reuse, 0xd1, !P1 ;  /* 0x000000d10000780c */ /* 0x040fe20004f61670 */
[----:B------:R-:W4:Y:S01]  /*28220*/  LDL.LU R42, [R1+0x44c] ;  /* 0x00044c00012a7983 */ /* 0x000f220000300800 */
[C---:B------:R-:W-:Y:S02]  /*28230*/  ISETP.LT.OR P2, PT, R0.reuse, 0xd2, !P1 ;  /* 0x000000d20000780c */ /* 0x040fe40004f41670 */
[----:B------:R-:W-:Y:S02]  /*28240*/  ISETP.LT.OR P6, PT, R0, 0xd2, !P0 ;  /* 0x000000d20000780c */ /* 0x000fe400047c1670 */
[----:B------:R-:W-:-:S05]  /*28250*/  F2FP.SATFINITE.E4M3.F32.PACK_AB_MERGE_C R5, RZ, R5, RZ ;  /* 0x00000005ff05723e */ /* 0x000fca00048070ff */
[----:B------:R0:W-:Y:S01]  /*28260*/  @!P5 STG.E.U8 desc[UR14][R28.64+0xc8], R5 ;  /* 0x0000c8051c00d986 */ /* 0x0001e2000c10110e */
[----:B------:R-:W-:-:S03]  /*28270*/  ISETP.LT.OR P5, PT, R0, 0xd1, !P0 ;  /* 0x000000d10000780c */ /* 0x000fc600047a1670 */
[----:B------:R-:W-:Y:S01]  /*28280*/  @!P3 STG.E.U8 desc[UR14][R30.64+0xd0], R9 ;  /* 0x0000d0091e00b986 */ /* 0x000fe2000c10110e */
[----:B------:R-:W-:-:S03]  /*28290*/  ISETP.LT.OR P3, PT, R0, 0xd9, !P1 ;  /* 0x000000d90000780c */ /* 0x000fc60004f61670 */
[----:B------:R1:W-:Y:S01]  /*282a0*/  @!P2 STG.E.U8 desc[UR14][R30.64+0xd1], R11 ;  /* 0x0000d10b1e00a986 */ /* 0x0003e2000c10110e */
[----:B0-----:R-:W-:Y:S02]  /*282b0*/  F2FP.SATFINITE.E4M3.F32.PACK_AB_MERGE_C R5, RZ, R3, RZ ;  /* 0x00000003ff05723e */ /* 0x001fe400048070ff */
[----:B------:R-:W-:-:S03]  /*282c0*/  ISETP.LT.OR P2, PT, R0, 0xda, !P1 ;  /* 0x000000da0000780c */ /* 0x000fc60004f41670 */
[----:B------:R-:W-:Y:S01]  /*282d0*/  @!P6 STG.E.U8 desc[UR14][R28.64+0xd1], R5 ;  /* 0x0000d1051c00e986 */ /* 0x000fe2000c10110e */
[----:B-1----:R-:W-:Y:S02]  /*282e0*/  F2FP.SATFINITE.E4M3.F32.PACK_AB_MERGE_C R11, RZ, R2, RZ ;  /* 0x00000002ff0b723e */ /* 0x002fe400048070ff */
[----:B------:R-:W-:Y:S01]  /*282f0*/  ISETP.LT.OR P6, PT, R0, 0xda, !P0 ;  /* 0x000000da0000780c */ /* 0x000fe200047c1670 */
[----:B------:R-:W-:Y:S02]  /*28300*/  FMUL R2, R41, UR20 ;  /* 0x0000001429027c20 */ /* 0x000fe40008400000 */
[----:B------:R-:W4:Y:S01]  /*28310*/  LDL.LU R41, [R1+0x450] ;  /* 0x0004500001297983 */ /* 0x000f220000300800 */
[----:B------:R-:W-:Y:S01]  /*28320*/  F2FP.SATFINITE.E4M3.F32.PACK_AB_MERGE_C R9, RZ, R4, RZ ;  /* 0x00000004ff09723e */ /* 0x000fe200048070ff */
[----:B------:R-:W-:Y:S02]  /*28330*/  FMUL R3, R39, UR20 ;  /* 0x0000001427037c20 */ /* 0x000fe40008400000 */
[----:B------:R-:W4:Y:S04]  /*28340*/  LDL.LU R39, [R1+0x454] ;  /* 0x0004540001277983 */ /* 0x000f280000300800 */
[----:B------:R-:W-:Y:S04]  /*28350*/  @!P5 STG.E.U8 desc[UR14][R28.64+0xd0], R13 ;  /* 0x0000d00d1c00d986 */ /* 0x000fe8000c10110e */
[----:B------:R0:W-:Y:S01]  /*28360*/  @!P3 STG.E.U8 desc[UR14][R30.64+0xd8], R7 ;  /* 0x0000d8071e00b986 */ /* 0x0001e2000c10110e */
[----:B------:R-:W-:-:S03]  /*28370*/  FMUL R4, R38, UR20 ;  /* 0x0000001426047c20 */ /* 0x000fc60008400000 */
[----:B------:R-:W4:Y:S01]  /*28380*/  LDL.LU R38, [R1+0x458] ;  /* 0x0004580001267983 */ /* 0x000f220000300800 */
[----:B0-----:R-:W-:-:S03]  /*28390*/  F2FP.SATFINITE.E4M3.F32.PACK_AB_MERGE_C R7, RZ, R2, RZ ;  /* 0x00000002ff07723e */ /* 0x001fc600048070ff */
[----:B------:R0:W-:Y:S01]  /*283a0*/  @!P2 STG.E.U8 desc[UR14][R30.64+0xd9], R9 ;  /* 0x0000d9091e00a986 */ /* 0x0001e2000c10110e */
[----:B------:R-:W-:-:S03]  /*283b0*/  F2FP.SATFINITE.E4M3.F32.PACK_AB_MERGE_C R13, RZ, R4, RZ ;  /* 0x00000004ff0d723e */ /* 0x000fc600048070ff */
[----:B------:R1:W-:Y:S01]  /*283c0*/  @!P6 STG.E.U8 desc[UR14][R28.64+0xd9], R7 ;  /* 0x0000d9071c00e986 */ /* 0x0003e2000c10110e */
[----:B0-----:R-:W-:Y:S01]  /*283d0*/  F2FP.SATFINITE.E4M3.F32.PACK_AB_MERGE_C R9, RZ, R3, RZ ;  /* 0x00000003ff09723e */ /* 0x001fe200048070ff */
[----:B------:R-:W-:Y:S02]  /*283e0*/  FMUL R5, R37, UR20 ;  /* 0x0000001425057c20 */ /* 0x000fe40008400000 */
[----:B------:R-:W4:Y:S01]  /*283f0*/  LDL.LU R37, [R1+0x45c] ;  /* 0x00045c0001257983 */ /* 0x000f220000300800 */
[----:B------:R-:W-:-:S03]  /*28400*/  FMUL R2, R35, UR20 ;  /* 0x0000001423027c20 */ /* 0x000fc60008400000 */
[----:B------:R-:W4:Y:S02]  /*28410*/  LDL.LU R35, [R1+0x460] ;  /* 0x0004600001237983 */ /* 0x000f240000300800 */
[----:B-1----:R-:W-:Y:S01]  /*28420*/  F2FP.SATFINITE.E4M3.F32.PACK_AB_MERGE_C R7, RZ, R2, RZ ;  /* 0x00000002ff07723e */ /* 0x002fe200048070ff */
        /* <DEDUP_REMOVED lines=16> */
[----:B------:R-:W-:Y:S02]  /*28530*/  F2FP.SATFINITE.E4M3.F32.PACK_AB_MERGE_C R5, RZ, R5, RZ ;  /* 0x00000005ff05723e */ /* 0x000fe400048070ff */
[----:B0-----:R-:W-:Y:S01]  /*28540*/  F2FP.SATFINITE.E4M3.F32.PACK_AB_MERGE_C R11, RZ, R4, RZ ;  /* 0x00000004ff0b723e */ /* 0x001fe200048070ff */
[----:B------:R-:W-:Y:S01]  /*28550*/  @!P6 STG.E.U8 desc[UR14][R28.64+0xe1], R7 ;  /* 0x0000e1071c00e986 */ /* 0x000fe2000c10110e */
[C---:B------:R-:W-:Y:S02]  /*28560*/  ISETP.LT.OR P6, PT, R0.reuse, 0xea, !P0 ;  /* 0x000000ea0000780c */ /* 0x040fe400047c1670 */
[----:B-1----:R-:W-:Y:S01]  /*28570*/  F2FP.SATFINITE.E4M3.F32.PACK_AB_MERGE_C R9, RZ, R3, RZ ;  /* 0x00000003ff09723e */ /* 0x002fe200048070ff */
[----:B------:R0:W-:Y:S01]  /*28580*/  @!P5 STG.E.U8 desc[UR14][R28.64+0xe0], R5 ;  /* 0x0000e0051c00d986 */ /* 0x0001e2000c10110e */
[----:B------:R-:W-:-:S03]  /*28590*/  ISETP.LT.OR P5, PT, R0, 0xe9, !P0 ;  /* 0x000000e90000780c */ /* 0x000fc600047a1670 */
[----:B------:R-:W-:Y:S01]  /*285a0*/  @!P2 STG.E.U8 desc[UR14][R30.64+0xe9], R11 ;  /* 0x0000e90b1e00a986 */ /* 0x000fe2000c10110e */
[----:B------:R-:W-:Y:S01]  /*285b0*/  ISETP.LT.OR P2, PT, R0, 0xf2, !P1 ;  /* 0x000000f20000780c */ /* 0x000fe20004f41670 */
[----:B------:R-:W-:Y:S02]  /*285c0*/  FMUL R3, R42, UR20 ;  /* 0x000000142a037c20 */ /* 0x000fe40008400000 */
[----:B------:R1:W-:Y:S01]  /*285d0*/  @!P3 STG.E.U8 desc[UR14][R30.64+0xe8], R9 ;  /* 0x0000e8091e00b986 */ /* 0x0003e2000c10110e */
[----:B------:R-:W-:Y:S02]  /*285e0*/  ISETP.LT.OR P3, PT, R0, 0xf1, !P1 ;  /* 0x000000f10000780c */ /* 0x000fe40004f61670 */
[----:B------:R-:W-:Y:S01]  /*285f0*/  F2FP.SATFINITE.E4M3.F32.PACK_AB_MERGE_C R13, RZ, R2, RZ ;  /* 0x00000002ff0d723e */ /* 0x000fe200048070ff */
[----:B------:R-:W-:Y:S01]  /*28600*/  FMUL R2, R41, UR20 ;  /* 0x0000001429027c20 */ /* 0x000fe20008400000 */
[----:B------:R-:W-:Y:S01]  /*28610*/  FMUL R4, R39, UR20 ;  /* 0x0000001427047c20 */ /* 0x000fe20008400000 */
[----:B------:R-:W-:-:S03]  /*28620*/  F2FP.SATFINITE.E4M3.F32.PACK_AB_MERGE_C R3, RZ, R3, RZ ;  /* 0x00000003ff03723e */ /* 0x000fc600048070ff */
[----:B0-----:R-:W-:Y:S02]  /*28630*/  F2FP.SATFINITE.E4M3.F32.PACK_AB_MERGE_C R5, RZ, R2, RZ ;  /* 0x00000002ff05723e */ /* 0x001fe400048070ff */
[----:B------:R-:W-:Y:S01]  /*28640*/  F2FP.SATFINITE.E4M3.F32.PACK_AB_MERGE_C R7, RZ, R4, RZ ;  /* 0x00000004ff07723e */ /* 0x000fe200048070ff */
[----:B------:R-:W-:Y:S01]  /*28650*/  @!P5 STG.E.U8 desc[UR14][R28.64+0xe8], R13 ;  /* 0x0000e80d1c00d986 */ /* 0x000fe2000c10110e */
[----:B------:R-:W-:-:S03]  /*28660*/  ISETP.LT.OR P5, PT, R0, 0xf1, !P0 ;  /* 0x000000f10000780c */ /* 0x000fc600047a1670 */
[----:B------:R-:W-:Y:S01]  /*28670*/  @!P6 STG.E.U8 desc[UR14][R28.64+0xe9], R3 ;  /* 0x0000e9031c00e986 */ /* 0x000fe2000c10110e */
[----:B------:R-:W-:-:S03]  /*28680*/  ISETP.LT.OR P6, PT, R0, 0xf2, !P0 ;  /* 0x000000f20000780c */ /* 0x000fc600047c1670 */
[----:B------:R0:W-:Y:S01]  /*28690*/  @!P2 STG.E.U8 desc[UR14][R30.64+0xf1], R7 ;  /* 0x0000f1071e00a986 */ /* 0x0001e2000c10110e */
[----:B------:R-:W-:Y:S01]  /*286a0*/  FMUL R2, R38, UR20 ;  /* 0x0000001426027c20 */ /* 0x000fe20008400000 */
[C---:B------:R-:W-:Y:S02]  /*286b0*/  ISETP.LT.OR P2, PT, R0.reuse, 0xf9, !P1 ;  /* 0x000000f90000780c */ /* 0x040fe40004f41670 */
[----:B------:R4:W-:Y:S01]  /*286c0*/  @!P3 STG.E.U8 desc[UR14][R30.64+0xf0], R5 ;  /* 0x0000f0051e00b986 */ /* 0x0009e2000c10110e */
[C---:B------:R-:W-:Y:S02]  /*286d0*/  ISETP.LT.OR P1, PT, R0.reuse, 0xfa, !P1 ;  /* 0x000000fa0000780c */ /* 0x040fe40004f21670 */
[C---:B------:R-:W-:Y:S02]  /*286e0*/  ISETP.LT.OR P3, PT, R0.reuse, 0xf9, !P0 ;  /* 0x000000f90000780c */ /* 0x040fe40004761670 */
[----:B------:R-:W-:Y:S02]  /*286f0*/  ISETP.LT.OR P0, PT, R0, 0xfa, !P0 ;  /* 0x000000fa0000780c */ /* 0x000fe40004701670 */
[----:B-1----:R-:W-:-:S05]  /*28700*/  F2FP.SATFINITE.E4M3.F32.PACK_AB_MERGE_C R9, RZ, R2, RZ ;  /* 0x00000002ff09723e */ /* 0x002fca00048070ff */
[----:B------:R1:W-:Y:S01]  /*28710*/  @!P5 STG.E.U8 desc[UR14][R28.64+0xf0], R9 ;  /* 0x0000f0091c00d986 */ /* 0x0003e2000c10110e */
[----:B------:R-:W-:Y:S01]  /*28720*/  FMUL R0, R37, UR20 ;  /* 0x0000001425007c20 */ /* 0x000fe20008400000 */
[----:B------:R-:W-:-:S04]  /*28730*/  FMUL R2, R35, UR20 ;  /* 0x0000001423027c20 */ /* 0x000fc80008400000 */
[----:B0-----:R-:W-:Y:S02]  /*28740*/  F2FP.SATFINITE.E4M3.F32.PACK_AB_MERGE_C R7, RZ, R0, RZ ;  /* 0x00000000ff07723e */ /* 0x001fe400048070ff */
[----:B------:R-:W-:Y:S01]  /*28750*/  F2FP.SATFINITE.E4M3.F32.PACK_AB_MERGE_C R11, RZ, R2, RZ ;  /* 0x00000002ff0b723e */ /* 0x000fe200048070ff */
[----:B--2---:R-:W-:Y:S02]  /*28760*/  FMUL R3, R34, UR20 ;  /* 0x0000001422037c20 */ /* 0x004fe40008400000 */
[----:B------:R1:W-:Y:S03]  /*28770*/  @!P6 STG.E.U8 desc[UR14][R28.64+0xf1], R7 ;  /* 0x0000f1071c00e986 */ /* 0x0003e6000c10110e */
[----:B------:R-:W-:Y:S01]  /*28780*/  F2FP.SATFINITE.E4M3.F32.PACK_AB_MERGE_C R3, RZ, R3, RZ ;  /* 0x00000003ff03723e */ /* 0x000fe200048070ff */
[----:B------:R1:W-:Y:S04]  /*28790*/  @!P2 STG.E.U8 desc[UR14][R30.64+0xf8], R11 ;  /* 0x0000f80b1e00a986 */ /* 0x0003e8000c10110e */
[----:B------:R1:W-:Y:S01]  /*287a0*/  @!P1 STG.E.U8 desc[UR14][R30.64+0xf9], R3 ;  /* 0x0000f9031e009986 */ /* 0x0003e2000c10110e */
[----:B---3--:R-:W-:-:S05]  /*287b0*/  FMUL R4, R33, UR20 ;  /* 0x0000001421047c20 */ /* 0x008fca0008400000 */
[----:B------:R-:W-:Y:S01]  /*287c0*/  F2FP.SATFINITE.E4M3.F32.PACK_AB_MERGE_C R13, RZ, R4, RZ ;  /* 0x00000004ff0d723e */ /* 0x000fe200048070ff */
[----:B----4-:R-:W-:-:S05]  /*287d0*/  FMUL R5, R32, UR20 ;  /* 0x0000001420057c20 */ /* 0x010fca0008400000 */
[----:B------:R-:W-:Y:S01]  /*287e0*/  F2FP.SATFINITE.E4M3.F32.PACK_AB_MERGE_C R5, RZ, R5, RZ ;  /* 0x00000005ff05723e */ /* 0x000fe200048070ff */
[----:B------:R1:W-:Y:S04]  /*287f0*/  @!P3 STG.E.U8 desc[UR14][R28.64+0xf8], R13 ;  /* 0x0000f80d1c00b986 */ /* 0x0003e8000c10110e */
[----:B------:R1:W-:Y:S02]  /*28800*/  @!P0 STG.E.U8 desc[UR14][R28.64+0xf9], R5 ;  /* 0x0000f9051c008986 */ /* 0x0003e4000c10110e */
.L_x_549:
[----:B------:R-:W-:Y:S05]  /*28810*/  BSYNC B0 ;  /* 0x0000000000007941 */ /* 0x000fea0003800000 */
.L_x_35:
[----:B01----:R-:W2:Y:S04]  /*28820*/  LDL.LU R3, [R1+0x478] ;  /* 0x0004780001037983 */ /* 0x003ea80000300800 */
[----:B-----5:R-:W2:Y:S01]  /*28830*/  LDL.LU R2, [R1+0x47c] ;  /* 0x00047c0001027983 */ /* 0x020ea20000300800 */
[----:B------:R-:W-:Y:S01]  /*28840*/  ULDC UR6, c[0x0][0xc] ;  /* 0x0000030000067ab9 */ /* 0x000fe20000000800 */
[----:B------:R-:W-:Y:S01]  /*28850*/  ULDC UR7, c[0x0][0x10] ;  /* 0x0000040000077ab9 */ /* 0x000fe20000000800 */
[----:B--234-:R-:W0:Y:S01]  /*28860*/  LDC R5, c[0x0][0x14] ;  /* 0x00000500ff057b82 */ /* 0x01ce220000000800 */
[----:B------:R-:W-:Y:S01]  /*28870*/  UIMAD.WIDE.U32 UR6, UR6, UR7, URZ ;  /* 0x00000007060672a5 */ /* 0x000fe2000f8e003f */
[----:B------:R-:W-:Y:S01]  /*28880*/  PRMT R0, RZ, 0x7610, R0 ;  /* 0x00007610ff007816 */ /* 0x000fe20000000000 */
[----:B------:R-:W-:-:S04]  /*28890*/  UMOV UR9, 0xffffffff ;  /* 0xffffffff00097882 */ /* 0x000fc80000000000 */
[----:B0-----:R-:W-:-:S04]  /*288a0*/  IMAD.WIDE.U32 R2, R5, UR6, R2 ;  /* 0x0000000605027c25 */ /* 0x001fc8000f8e0002 */
[----:B------:R-:W-:Y:S01]  /*288b0*/  IMAD R5, R5, UR7, RZ ;  /* 0x0000000705057c24 */ /* 0x000fe2000f8e02ff */
[----:B------:R-:W-:Y:S01]  /*288c0*/  ULDC.64 UR6, c[0x0][0x650] ;  /* 0x0001940000067ab9 */ /* 0x000fe20000000a00 */
[----:B------:R-:W-:Y:S01]  /*288d0*/  IMAD.MOV.U32 R11, RZ, RZ, R2 ;  /* 0x000000ffff0b7224 */ /* 0x000fe200078e0002 */
[----:B------:R-:W-:Y:S01]  /*288e0*/  ISETP.GE.U32.AND P0, PT, R2, UR6, PT ;  /* 0x0000000602007c0c */ /* 0x000fe2000bf06070 */
[----:B------:R-:W-:Y:S02]  /*288f0*/  IMAD.IADD R13, R3, 0x1, R5 ;  /* 0x00000001030d7824 */ /* 0x000fe400078e0205 */
[----:B------:R-:W-:-:S03]  /*28900*/  IMAD.MOV.U32 R2, RZ, RZ, -0x1 ;  /* 0xffffffffff027424 */ /* 0x000fc600078e00ff */
[----:B------:R0:W-:Y:S01]  /*28910*/  STL [R1+0x478], R13 ;  /* 0x0004780d01007387 */ /* 0x0001e20000100800 */
[----:B------:R-:W-:-:S03]  /*28920*/  ISETP.GE.U32.AND.EX P0, PT, R13, UR7, PT, P0 ;  /* 0x000000070d007c0c */ /* 0x000fc6000bf06100 */
[----:B------:R0:W-:Y:S04]  /*28930*/  STL [R1+0x47c], R11 ;  /* 0x00047c0b01007387 */ /* 0x0001e80000100800 */
[----:B------:R0:W-:Y:S06]  /*28940*/  STL [R1+0x480], R2 ;  /* 0x0004800201007387 */ /* 0x0001ec0000100800 */
[----:B------:R-:W-:Y:S05]  /*28950*/  @P0 BRA `(.L_x_550) ;  /* 0x0000000400740947 */ /* 0x000fea0003800000 */
[----:B------:R-:W1:Y:S01]  /*28960*/  S2R R8, SR_CTAID.X ;  /* 0x0000000000087919 */ /* 0x000e620000002500 */
[----:B------:R-:W-:Y:S01]  /*28970*/  ULDC.64 UR18, c[0x0][0x628] ;  /* 0x00018a0000127ab9 */ /* 0x000fe20000000a00 */
[----:B------:R-:W2:Y:S01]  /*28980*/  LDC R9, c[0x0][0x144] ;  /* 0x00005100ff097b82 */ /* 0x000ea20000000800 */
[----:B------:R-:W-:Y:S01]  /*28990*/  ULDC UR6, c[0x0][0x150] ;  /* 0x0000540000067ab9 */ /* 0x000fe20000000800 */
[----:B------:R-:W3:Y:S01]  /*289a0*/  S2R R12, SR_CTAID.Y ;  /* 0x00000000000c7919 */ /* 0x000ee20000002600 */
[----:B------:R-:W-:Y:S01]  /*289b0*/  ISETP.NE.U32.AND P0, PT, RZ, UR18, PT ;  /* 0x00000012ff007c0c */ /* 0x000fe2000bf05070 */
[----:B------:R-:W-:Y:S01]  /*289c0*/  ULDC UR23, c[0x0][0x630] ;  /* 0x00018c0000177ab9 */ /* 0x000fe20000000800 */
[----:B------:R-:W-:Y:S02]  /*289d0*/  R2UR UR16, R11 ;  /* 0x000000000b1072ca */ /* 0x000fe400000e0000 */
[----:B------:R-:W-:Y:S01]  /*289e0*/  ISETP.NE.AND.EX P0, PT, RZ, UR19, PT, P0 ;  /* 0x00000013ff007c0c */ /* 0x000fe2000bf05300 */
[----:B------:R-:W4:Y:S01]  /*289f0*/  LDC.64 R6, c[0x0][0x620] ;  /* 0x00018800ff067b82 */ /* 0x000f220000000a00 */
[----:B------:R-:W-:-:S02]  /*28a00*/  R2UR UR17, R13 ;  /* 0x000000000d1172ca */ /* 0x000fc400000e0000 */
[----:B-1----:R-:W-:-:S05]  /*28a10*/  I2FP.F32.U32 R0, R8 ;  /* 0x0000000800007245 */ /* 0x002fca0000201000 */
[----:B------:R-:W-:-:S06]  /*28a20*/  FMUL R0, R0, UR6 ;  /* 0x0000000600007c20 */ /* 0x000fcc0008400000 */
[----:B------:R-:W1:Y:S01]  /*28a30*/  F2I.U32.TRUNC.NTZ R0, R0 ;  /* 0x0000000000007305 */ /* 0x000e62000020f000 */
[----:B---3--:R-:W-:Y:S05]  /*28a40*/  @!P0 BRA `(.L_x_551) ;  /* 0x0000000000308947 */ /* 0x008fea0003800000 */
        /* <DEDUP_REMOVED lines=12> */
.L_x_551:
[----:B------:R-:W-:Y:S01]  /*28b10*/  USHF.R.U64 UR9, UR16, UR23, UR17 ;  /* 0x0000001710097299 */ /* 0x000fe20008001211 */
[----:B------:R-:W3:Y:S01]  /*28b20*/  LDC.64 R20, c[0x0][0x640] ;  /* 0x00019000ff147b82 */ /* 0x000ee20000000a00 */
[----:B------:R-:W-:Y:S01]  /*28b30*/  USHF.R.U32.HI UR6, URZ, UR23, UR17 ;  /* 0x000000173f067299 */ /* 0x000fe20008011611 */
[----:B-1----:R-:W-:Y:S02]  /*28b40*/  IMAD.MOV R10, RZ, RZ, -R0 ;  /* 0x000000ffff0a7224 */ /* 0x002fe400078e0a00 */
[----:B0-----:R-:W-:Y:S01]  /*28b50*/  IMAD.MOV.U32 R2, RZ, RZ, R11 ;  /* 0x000000ffff027224 */ /* 0x001fe200078e000b */
[----:B------:R-:W-:Y:S01]  /*28b60*/  IADD3 R5, P0, RZ, -UR9, RZ ;  /* 0x80000009ff057c10 */ /* 0x000fe2000ff1e0ff */
[----:B--2---:R-:W-:Y:S02]  /*28b70*/  IMAD R17, R9, R10, R8 ;  /* 0x0000000a09117224 */ /* 0x004fe400078e0208 */
[----:B------:R-:W0:Y:S02]  /*28b80*/  LDC R4, c[0x0][0x618] ;  /* 0x00018600ff047b82 */ /* 0x000e240000000800 */
[----:B------:R-:W-:Y:S01]  /*28b90*/  IMAD.X R3, RZ, RZ, ~UR6, P0 ;  /* 0x80000006ff037e24 */ /* 0x000fe200080e06ff */
[----:B------:R-:W-:-:S03]  /*28ba0*/  ULDC UR6, c[0x0][0x154] ;  /* 0x0000550000067ab9 */ /* 0x000fc60000000800 */
[-C--:B----4-:R-:W-:Y:S02]  /*28bb0*/  IMAD R0, R3, R6.reuse, RZ ;  /* 0x0000000603007224 */ /* 0x090fe400078e02ff */
[----:B------:R-:W1:Y:S01]  /*28bc0*/  LDC R14, c[0x0][0x608] ;  /* 0x00018200ff0e7b82 */ /* 0x000e620000000800 */
[----:B------:R-:W-:Y:S02]  /*28bd0*/  IMAD.MOV.U32 R3, RZ, RZ, R13 ;  /* 0x000000ffff037224 */ /* 0x000fe400078e000d */
[----:B------:R-:W-:-:S05]  /*28be0*/  IMAD.WIDE.U32 R2, R5, R6, R2 ;  /* 0x0000000605027225 */ /* 0x000fca00078e0002 */
[----:B------:R-:W2:Y:S01]  /*28bf0*/  LDC R18, c[0x0][0x658] ;  /* 0x00019600ff127b82 */ /* 0x000ea20000000800 */
[----:B------:R-:W-:Y:S01]  /*28c00*/  IMAD R5, R5, R7, R0 ;  /* 0x0000000705057224 */ /* 0x000fe200078e0200 */
[----:B------:R-:W-:Y:S01]  /*28c10*/  I2FP.F32.U32 R0, R12 ;  /* 0x0000000c00007245 */ /* 0x000fe20000201000 */
[----:B------:R-:W-:Y:S01]  /*28c20*/  IMAD.MOV.U32 R7, RZ, RZ, 0x1 ;  /* 0x00000001ff077424 */ /* 0x000fe200078e00ff */
[----:B---3--:R-:W-:Y:S01]  /*28c30*/  ISETP.NE.U32.AND P0, PT, R20, RZ, PT ;  /* 0x000000ff1400720c */ /* 0x008fe20003f05070 */
[----:B------:R-:W-:Y:S01]  /*28c40*/  IMAD.IADD R3, R3, 0x1, R5 ;  /* 0x0000000103037824 */ /* 0x000fe200078e0205 */
[----:B------:R-:W-:Y:S01]  /*28c50*/  MOV R5, 0xffffffff ;  /* 0xffffffff00057802 */ /* 0x000fe20000000f00 */
[----:B------:R-:W-:Y:S01]  /*28c60*/  FMUL R0, R0, UR6 ;  /* 0x0000000600007c20 */ /* 0x000fe20008400000 */
[----:B------:R-:W3:Y:S01]  /*28c70*/  LDC R15, c[0x0][0x148] ;  /* 0x00005200ff0f7b82 */ /* 0x000ee20000000800 */
[----:B------:R-:W-:Y:S02]  /*28c80*/  ISETP.NE.AND.EX P0, PT, R21, RZ, PT, P0 ;  /* 0x000000ff1500720c */ /* 0x000fe40003f05300 */
[-CC-:B0-----:R-:W-:Y:S01]  /*28c90*/  SHF.R.U64 R10, R2, R4.reuse, R3.reuse ;  /* 0x00000004020a7219 */ /* 0x181fe20000001203 */
[----:B------:R0:W4:Y:S01]  /*28ca0*/  F2I.U32.TRUNC.NTZ R13, R0 ;  /* 0x00000000000d7305 */ /* 0x000122000020f000 */
[----:B------:R-:W-:-:S03]  /*28cb0*/  SHF.R.U32.HI R3, RZ, R4, R3 ;  /* 0x00000004ff037219 */ /* 0x000fc60000011603 */
[----:B------:R-:W0:Y:S01]  /*28cc0*/  LDC R16, c[0x0][0x600] ;  /* 0x00018000ff107b82 */ /* 0x000e220000000800 */
[-CC-:B-1----:R-:W-:Y:S02]  /*28cd0*/  SHF.R.U64 R8, R10, R14.reuse, R3.reuse ;  /* 0x0000000e0a087219 */ /* 0x182fe40000001203 */
[----:B------:R-:W-:-:S05]  /*28ce0*/  SHF.R.U32.HI R3, RZ, R14, R3 ;  /* 0x0000000eff037219 */ /* 0x000fca0000011603 */
[----:B------:R-:W1:Y:S01]  /*28cf0*/  LDC R22, c[0x0][0x648] ;  /* 0x00019200ff167b82 */ /* 0x000e620000000800 */
[-CC-:B--2---:R-:W-:Y:S02]  /*28d00*/  SHF.R.U64 R11, R8, R18.reuse, R3.reuse ;  /* 0x00000012080b7219 */ /* 0x184fe40000001203 */
[-C--:B------:R-:W-:Y:S02]  /*28d10*/  SHF.L.U32 R5, R5, R18.reuse, RZ ;  /* 0x0000001205057219 */ /* 0x080fe400000006ff */
[-C--:B------:R-:W-:Y:S01]  /*28d20*/  SHF.R.U32.HI R3, RZ, R18.reuse, R3 ;  /* 0x00000012ff037219 */ /* 0x080fe20000011603 */
[----:B------:R-:W-:Y:S01]  /*28d30*/  IMAD.MOV.U32 R2, RZ, RZ, R11 ;  /* 0x000000ffff027224 */ /* 0x000fe200078e000b */
[----:B------:R-:W-:Y:S01]  /*28d40*/  SHF.L.U32 R40, R7, R18, RZ ;  /* 0x0000001207287219 */ /* 0x000fe200000006ff */
[----:B------:R-:W2:Y:S01]  /*28d50*/  LDC R23, c[0x0][0x638] ;  /* 0x00018e00ff177b82 */ /* 0x000ea20000000800 */
[----:B------:R-:W-:-:S07]  /*28d60*/  LOP3.LUT R19, RZ, R5, RZ, 0x33, !PT ;  /* 0x00000005ff137212 */ /* 0x000fce00078e33ff */
[----:B------:R-:W0:Y:S01]  /*28d70*/  LDC R24, c[0x0][0x610] ;  /* 0x00018400ff187b82 */ /* 0x000e220000000800 */
[----:B----4-:R-:W-:Y:S05]  /*28d80*/  @!P0 BRA `(.L_x_552) ;  /* 0x0000000000288947 */ /* 0x010fea0003800000 */
[----:B0-----:R-:W0:Y:S02]  /*28d90*/  LDC R0, c[0x0][0x64c] ;  /* 0x00019300ff007b82 */ /* 0x001e240000000800 */
[----:B0-----:R-:W-:-:S05]  /*28da0*/  IADD3 R7, P0, R11, R0, RZ ;  /* 0x000000000b077210 */ /* 0x001fca0007f1e0ff */
        /* <DEDUP_REMOVED lines=8> */
.L_x_552:
[----:B01----:R-:W-:Y:S01]  /*28e30*/  SHF.R.U64 R0, R2, R22, R3 ;  /* 0x0000001602007219 */ /* 0x003fe20000001203 */
[----:B------:R-:W-:Y:S01]  /*28e40*/  VIADD R5, R16, 0xffffffff ;  /* 0xffffffff10057836 */ /* 0x000fe20000000000 */
[----:B------:R-:W-:Y:S01]  /*28e50*/  LOP3.LUT R3, R8, R19, RZ, 0xc0, !PT ;  /* 0x0000001308037212 */ /* 0x000fe200078ec0ff */
[----:B------:R-:W-:Y:S02]  /*28e60*/  IMAD.MOV R13, RZ, RZ, -R13 ;  /* 0x000000ffff0d7224 */ /* 0x000fe400078e0a0d */
[----:B------:R-:W-:Y:S02]  /*28e70*/  IMAD.MOV R2, RZ, RZ, -R0 ;  /* 0x000000ffff027224 */ /* 0x000fe400078e0a00 */
[----:B------:R-:W-:Y:S01]  /*28e80*/  IMAD R40, R40, R0, R3 ;  /* 0x0000000028287224 */ /* 0x000fe200078e0203 */
[----:B------:R-:W-:Y:S01]  /*28e90*/  LOP3.LUT R3, R10, R5, RZ, 0xc0, !PT ;  /* 0x000000050a037212 */ /* 0x000fe200078ec0ff */
[----:B---3--:R-:W-:Y:S02]  /*28ea0*/  @P4 IMAD R17, R15, R13, R12 ;  /* 0x0000000d0f114224 */ /* 0x008fe400078e020c */
[----:B--2---:R-:W-:-:S02]  /*28eb0*/  IMAD R0, R2, R23, R11 ;  /* 0x0000001702007224 */ /* 0x004fc400078e020b */
[----:B------:R-:W-:Y:S02]  /*28ec0*/  IMAD.MOV.U32 R2, RZ, RZ, 0x1 ;  /* 0x00000001ff027424 */ /* 0x000fe400078e00ff */
[----:B------:R-:W-:Y:S02]  /*28ed0*/  IMAD R40, R40, R24, R17 ;  /* 0x0000001828287224 */ /* 0x000fe400078e0211 */
[----:B------:R-:W-:Y:S01]  /*28ee0*/  IMAD R3, R0, R16, R3 ;  /* 0x0000001000037224 */ /* 0x000fe200078e0203 */
[----:B------:R-:W-:-:S04]  /*28ef0*/  PRMT R0, R2, 0x7610, R0 ;  /* 0x0000761002007816 */ /* 0x000fc80000000000 */
[----:B------:R-:W-:Y:S02]  /*28f00*/  SEL R2, R3, R40, !P4 ;  /* 0x0000002803027207 */ /* 0x000fe40006000000 */
[----:B------:R-:W-:-:S03]  /*28f10*/  SEL R40, R40, R3, !P4 ;  /* 0x0000000328287207 */ /* 0x000fc60006000000 */
[----:B------:R1:W-:Y:S04]  /*28f20*/  STL [R1+0x480], R2 ;  /* 0x0004800201007387 */ /* 0x0003e80000100800 */
.L_x_550:
[----:B------:R-:W-:Y:S01]  /*28f30*/  UIADD3 UR5, UR10, UR5, URZ ;  /* 0x000000050a057290 */ /* 0x000fe2000fffe03f */
[----:B------:R2:W-:Y:S01]  /*28f40*/  STL [R1+0x484], R40 ;  /* 0x0004842801007387 */ /* 0x0005e20000100800 */
[----:B------:R-:W-:Y:S02]  /*28f50*/  LOP3.LUT P0, RZ, R0, 0xff, RZ, 0xc0, !PT ;  /* 0x000000ff00ff7812 */ /* 0x000fe4000780c0ff */
[----:B------:R-:W-:Y:S02]  /*28f60*/  USHF.R.U32.HI UR6, URZ, 0x2, UR5 ;  /* 0x000000023f067899 */ /* 0x000fe40008011605 */
[----:B------:R-:W-:Y:S02]  /*28f70*/  UISETP.GT.U32.AND UP0, UPT, UR5, 0x3, UPT ;  /* 0x000000030500788c */ /* 0x000fe4000bf04070 */
[----:B------:R-:W-:Y:S02]  /*28f80*/  ULOP3.LUT UR6, UR6, 0x1, URZ, 0xc0, !UPT ;  /* 0x0000000106067892 */ /* 0x000fe4000f8ec03f */
[----:B------:R-:W-:-:S02]  /*28f90*/  UISETP.LT.U32.AND UP0, UPT, UR10, 0x4, UP0 ;  /* 0x000000040a00788c */ /* 0x000fc40008701070 */
[----:B------:R-:W-:Y:S02]  /*28fa0*/  UISETP.NE.U32.AND UP1, UPT, UR6, 0x1, UPT ;  /* 0x000000010600788c */ /* 0x000fe4000bf25070 */
[----:B------:R-:W-:Y:S02]  /*28fb0*/  USEL UR7, URZ, 0x1, !UP0 ;  /* 0x000000013f077887 */ /* 0x000fe4000c000000 */
[----:B------:R-:W-:Y:S02]  /*28fc0*/  UISETP.GT.U32.AND UP1, UPT, UR10, 0x3, !UP1 ;  /* 0x000000030a00788c */ /* 0x000fe4000cf24070 */
[----:B------:R-:W-:Y:S02]  /*28fd0*/  ULOP3.LUT UR5, UR5, 0x3, URZ, 0xc0, !UPT ;  /* 0x0000000305057892 */ /* 0x000fe4000f8ec03f */
[----:B------:R-:W-:-:S04]  /*28fe0*/  USEL UR6, URZ, 0x1, !UP1 ;  /* 0x000000013f067887 */ /* 0x000fc8000c800000 */
[----:B------:R-:W-:Y:S01]  /*28ff0*/  ULOP3.LUT UR4, UR6, UR4, UR7, 0x96, !UPT ;  /* 0x0000000406047292 */ /* 0x000fe2000f8e9607 */
[----:B--2---:R-:W-:Y:S11]  /*29000*/  @P0 BRA `(.L_x_553) ;  /* 0xfffffd8000bc0947 */ /* 0x004ff6000383ffff */
[----:B------:R-:W-:Y:S05]  /*29010*/  EXIT ;  /* 0x000000000000794d */ /* 0x000fea0003800000 */
.L_x_7:
[----:B------:R-:W2:Y:S01]  /*29020*/  LDL R20, [R1+0x47c] ;  /* 0x00047c0001147983 */ /* 0x000ea20000100800 */
[----:B------:R-:W-:-:S03]  /*29030*/  ULDC.64 UR4, c[0x0][0x650] ;  /* 0x0001940000047ab9 */ /* 0x000fc60000000a00 */
[----:B------:R-:W3:Y:S01]  /*29040*/  LDL R24, [R1+0x478] ;  /* 0x0004780001187983 */ /* 0x000ee20000100800 */
[----:B------:R-:W-:Y:S01]  /*29050*/  PRMT R0, RZ, 0x7610, R0 ;  /* 0x00007610ff007816 */ /* 0x000fe20000000000 */
[----:B------:R-:W-:Y:S02]  /*29060*/  IMAD.MOV.U32 R4, RZ, RZ, -0x1 ;  /* 0xffffffffff047424 */ /* 0x000fe400078e00ff */
[----:B------:R-:W-:Y:S02]  /*29070*/  IMAD.MOV.U32 R5, RZ, RZ, -0x1 ;  /* 0xffffffffff057424 */ /* 0x000fe400078e00ff */
[----:B------:R-:W-:Y:S01]  /*29080*/  IMAD.MOV.U32 R13, RZ, RZ, -0x1 ;  /* 0xffffffffff0d7424 */ /* 0x000fe200078e00ff */
[----:B--2---:R-:W-:-:S04]  /*29090*/  ISETP.GE.U32.AND P0, PT, R20, UR4, PT ;  /* 0x0000000414007c0c */ /* 0x004fc8000bf06070 */
[----:B---3--:R-:W-:-:S13]  /*290a0*/  ISETP.GE.U32.AND.EX P0, PT, R24, UR5, PT, P0 ;  /* 0x0000000518007c0c */ /* 0x008fda000bf06100 */
[----:B------:R-:W-:Y:S05]  /*290b0*/  @P0 BRA `(.L_x_554) ;  /* 0x0000000400300947 */ /* 0x000fea0003800000 */
[----:B0-----:R-:W0:Y:S01]  /*290c0*/  LDC.64 R16, c[0x0][0x628] ;  /* 0x00018a00ff107b82 */ /* 0x001e220000000a00 */
[----:B------:R-:W-:Y:S02]  /*290d0*/  IMAD.MOV.U32 R8, RZ, RZ, R20 ;  /* 0x000000ffff087224 */ /* 0x000fe400078e0014 */
[----:B------:R-:W-:-:S05]  /*290e0*/  IMAD.MOV.U32 R9, RZ, RZ, R24 ;  /* 0x000000ffff097224 */ /* 0x000fca00078e0018 */
[----:B------:R-:W1:Y:S08]  /*290f0*/  LDC R10, c[0x0][0x630] ;  /* 0x00018c00ff0a7b82 */ /* 0x000e700000000800 */
[----:B------:R-:W2:Y:S01]  /*29100*/  LDC.64 R18, c[0x0][0x620] ;  /* 0x00018800ff127b82 */ /* 0x000ea20000000a00 */
[----:B0-----:R-:W-:-:S04]  /*29110*/  ISETP.NE.U32.AND P0, PT, R16, RZ, PT ;  /* 0x000000ff1000720c */ /* 0x001fc80003f05070 */
[----:B------:R-:W-:-:S13]  /*29120*/  ISETP.NE.AND.EX P0, PT, R17, RZ, PT, P0 ;  /* 0x000000ff1100720c */ /* 0x000fda0003f05300 */
[----:B-12---:R-:W-:Y:S05]  /*29130*/  @!P0 BRA `(.L_x_555) ;  /* 0x0000000000288947 */ /* 0x006fea0003800000 */
[----:B------:R-:W0:Y:S02]  /*29140*/  LDC R0, c[0x0][0x634] ;  /* 0x00018d00ff007b82 */ /* 0x000e240000000800 */
        /* <DEDUP_REMOVED lines=9> */
.L_x_555:
[----:B------:R-:W0:Y:S01]  /*291e0*/  LDC.64 R22, c[0x0][0x640] ;  /* 0x00019000ff167b82 */ /* 0x000e220000000a00 */
[-CC-:B------:R-:W-:Y:S01]  /*291f0*/  SHF.R.U64 R14, R8, R10.reuse, R9.reuse ;  /* 0x0000000a080e7219 */ /* 0x180fe20000001209 */
[----:B------:R-:W-:Y:S01]  /*29200*/  IMAD.MOV.U32 R4, RZ, RZ, R20 ;  /* 0x000000ffff047224 */ /* 0x000fe200078e0014 */
[----:B------:R-:W-:Y:S02]  /*29210*/  SHF.R.U32.HI R0, RZ, R10, R9 ;  /* 0x0000000aff007219 */ /* 0x000fe40000011609 */
[----:B------:R-:W-:-:S03]  /*29220*/  IADD3 R7, P0, RZ, -R14, RZ ;  /* 0x8000000eff077210 */ /* 0x000fc60007f1e0ff */
[----:B------:R-:W1:Y:S02]  /*29230*/  LDC R6, c[0x0][0x618] ;  /* 0x00018600ff067b82 */ /* 0x000e640000000800 */
[----:B------:R-:W-:-:S04]  /*29240*/  IMAD.X R5, RZ, RZ, ~R0, P0 ;  /* 0x000000ffff057224 */ /* 0x000fc800000e0e00 */
[-C--:B------:R-:W-:Y:S02]  /*29250*/  IMAD R0, R5, R18.reuse, RZ ;  /* 0x0000001205007224 */ /* 0x080fe400078e02ff */
[----:B------:R-:W2:Y:S01]  /*29260*/  LDC R8, c[0x0][0x608] ;  /* 0x00018200ff087b82 */ /* 0x000ea20000000800 */
[----:B------:R-:W-:Y:S02]  /*29270*/  IMAD.MOV.U32 R5, RZ, RZ, R24 ;  /* 0x000000ffff057224 */ /* 0x000fe400078e0018 */
[----:B------:R-:W-:-:S05]  /*29280*/  IMAD.WIDE.U32 R4, R7, R18, R4 ;  /* 0x0000001207047225 */ /* 0x000fca00078e0004 */
[----:B------:R-:W3:Y:S01]  /*29290*/  LDC R21, c[0x0][0x658] ;  /* 0x00019600ff157b82 */ /* 0x000ee20000000800 */
[----:B------:R-:W-:Y:S01]  /*292a0*/  IMAD R7, R7, R19, R0 ;  /* 0x0000001307077224 */ /* 0x000fe200078e0200 */
[----:B0-----:R-:W-:-:S03]  /*292b0*/  ISETP.NE.U32.AND P0, PT, R22, RZ, PT ;  /* 0x000000ff1600720c */ /* 0x001fc60003f05070 */
[----:B------:R-:W-:Y:S01]  /*292c0*/  IMAD.IADD R5, R5, 0x1, R7 ;  /* 0x0000000105057824 */ /* 0x000fe200078e0207 */
[----:B------:R-:W-:Y:S02]  /*292d0*/  ISETP.NE.AND.EX P0, PT, R23, RZ, PT, P0 ;  /* 0x000000ff1700720c */ /* 0x000fe40003f05300 */
[----:B------:R-:W0:Y:S02]  /*292e0*/  LDC R18, c[0x0][0x600] ;  /* 0x00018000ff127b82 */ /* 0x000e240000000800 */
[-CC-:B-1----:R-:W-:Y:S01]  /*292f0*/  SHF.R.U64 R10, R4, R6.reuse, R5.reuse ;  /* 0x00000006040a7219 */ /* 0x182fe20000001205 */
[----:B------:R-:W-:Y:S01]  /*29300*/  IMAD.MOV.U32 R4, RZ, RZ, -0x1 ;  /* 0xffffffffff047424 */ /* 0x000fe200078e00ff */
[----:B------:R-:W-:-:S04]  /*29310*/  SHF.R.U32.HI R5, RZ, R6, R5 ;  /* 0x00000006ff057219 */ /* 0x000fc80000011605 */
[----:B------:R-:W1:Y:S01]  /*29320*/  LDC R19, c[0x0][0x648] ;  /* 0x00019200ff137b82 */ /* 0x000e620000000800 */
[-CC-:B--2---:R-:W-:Y:S02]  /*29330*/  SHF.R.U64 R17, R10, R8.reuse, R5.reuse ;  /* 0x000000080a117219 */ /* 0x184fe40000001205 */
[----:B------:R-:W-:-:S05]  /*29340*/  SHF.R.U32.HI R0, RZ, R8, R5 ;  /* 0x00000008ff007219 */ /* 0x000fca0000011605 */
[----:B------:R-:W2:Y:S01]  /*29350*/  LDC R20, c[0x0][0x638] ;  /* 0x00018e00ff147b82 */ /* 0x000ea20000000800 */
[-C--:B---3--:R-:W-:Y:S02]  /*29360*/  SHF.L.U32 R4, R4, R21.reuse, RZ ;  /* 0x0000001504047219 */ /* 0x088fe400000006ff */
[-CC-:B------:R-:W-:Y:S02]  /*29370*/  SHF.R.U64 R16, R17, R21.reuse, R0.reuse ;  /* 0x0000001511107219 */ /* 0x180fe40000001200 */
[----:B------:R-:W-:Y:S01]  /*29380*/  SHF.R.U32.HI R5, RZ, R21, R0 ;  /* 0x00000015ff057219 */ /* 0x000fe20000011600 */
[----:B------:R-:W-:Y:S01]  /*29390*/  IMAD.MOV.U32 R0, RZ, RZ, 0x1 ;  /* 0x00000001ff007424 */ /* 0x000fe200078e00ff */
[----:B------:R-:W-:Y:S01]  /*293a0*/  LOP3.LUT R24, RZ, R4, RZ, 0x33, !PT ;  /* 0x00000004ff187212 */ /* 0x000fe200078e33ff */
[----:B------:R-:W3:Y:S01]  /*293b0*/  LDC R25, c[0x0][0x610] ;  /* 0x00018400ff197b82 */ /* 0x000ee20000000800 */
[----:B------:R-:W-:Y:S01]  /*293c0*/  IMAD.MOV.U32 R4, RZ, RZ, R16 ;  /* 0x000000ffff047224 */ /* 0x000fe200078e0010 */
[----:B------:R-:W-:Y:S06]  /*293d0*/  @!P0 BRA `(.L_x_556) ;  /* 0x0000000000288947 */ /* 0x000fec0003800000 */
        /* <DEDUP_REMOVED lines=10> */
.L_x_556:
[----:B-1----:R-:W-:Y:S01]  /*29480*/  SHF.R.U64 R3, R4, R19, R5 ;  /* 0x0000001304037219 */ /* 0x002fe20000001205 */
[----:B0-----:R-:W-:Y:S01]  /*29490*/  VIADD R7, R18, 0xffffffff ;  /* 0xffffffff12077836 */ /* 0x001fe20000000000 */
[----:B------:R-:W-:Y:S01]  /*294a0*/  SHF.L.U32 R4, R0, R21, RZ ;  /* 0x0000001500047219 */ /* 0x000fe200000006ff */
[----:B------:R-:W-:Y:S01]  /*294b0*/  @P4 IMAD R11, R15, R12, R2 ;  /* 0x0000000c0f0b4224 */ /* 0x000fe200078e0202 */
[----:B------:R-:W-:Y:S01]  /*294c0*/  LOP3.LUT R0, R17, R24, RZ, 0xc0, !PT ;  /* 0x0000001811007212 */ /* 0x000fe200078ec0ff */
[----:B------:R-:W-:Y:S02]  /*294d0*/  IMAD.MOV R5, RZ, RZ, -R3 ;  /* 0x000000ffff057224 */ /* 0x000fe400078e0a03 */
[----:B------:R-:W-:Y:S02]  /*294e0*/  IMAD.MOV.U32 R2, RZ, RZ, 0x1 ;  /* 0x00000001ff027424 */ /* 0x000fe400078e00ff */
[----:B------:R-:W-:Y:S01]  /*294f0*/  IMAD R4, R4, R3, R0 ;  /* 0x0000000304047224 */ /* 0x000fe200078e0200 */
[----:B------:R-:W-:Y:S01]  /*29500*/  LOP3.LUT R3, R10, R7, RZ, 0xc0, !PT ;  /* 0x000000070a037212 */ /* 0x000fe200078ec0ff */
[----:B--2---:R-:W-:-:S02]  /*29510*/  IMAD R0, R5, R20, R16 ;  /* 0x0000001405007224 */ /* 0x004fc400078e0210 */
[----:B---3--:R-:W-:Y:S02]  /*29520*/  IMAD R4, R4, R25, R11 ;  /* 0x0000001904047224 */ /* 0x008fe400078e020b */
[----:B------:R-:W-:Y:S01]  /*29530*/  IMAD R3, R0, R18, R3 ;  /* 0x0000001200037224 */ /* 0x000fe200078e0203 */
[----:B------:R-:W-:Y:S01]  /*29540*/  PRMT R0, R2, 0x7610, R0 ;  /* 0x0000761002007816 */ /* 0x000fe20000000000 */
[----:B------:R-:W-:-:S03]  /*29550*/  IMAD.MOV.U32 R13, RZ, RZ, R14 ;  /* 0x000000ffff0d7224 */ /* 0x000fc600078e000e */
[----:B------:R-:W-:Y:S02]  /*29560*/  SEL R5, R3, R4, !P4 ;  /* 0x0000000403057207 */ /* 0x000fe40006000000 */
[----:B------:R-:W-:-:S07]  /*29570*/  SEL R4, R4, R3, !P4 ;  /* 0x0000000304047207 */ /* 0x000fce0006000000 */
.L_x_554:
[----:B------:R-:W-:-:S08]  /*29580*/  NOP ;  /* 0x0000000000007918 */ /* 0x000fd00000000000 */
[----:B0-----:R-:W0:-:S00]  /*29590*/  USETMAXREG.DEALLOC.CTAPOOL 0x28 ;  /* 0x00000028000079c8 */ /* 0x001e0000080e0500 */
[----:B------:R-:W-:-:S13]  /*295a0*/  ISETP.NE.AND P0, PT, RZ, UR8, PT ;  /* 0x00000008ff007c0c */ /* 0x000fda000bf05270 */
[----:B------:R-:W-:Y:S05]  /*295b0*/  @P0 EXIT ;  /* 0x000000000000094d */ /* 0x000fea0003800000 */
[----:B0-----:R-:W-:Y:S01]  /*295c0*/  LOP3.LUT P0, RZ, R0, 0xff, RZ, 0xc0, !PT ;  /* 0x000000ff00ff7812 */ /* 0x001fe2000780c0ff */
[----:B------:R-:W-:Y:S02]  /*295d0*/  IMAD.MOV.U32 R12, RZ, RZ, 0x1 ;  /* 0x00000001ff0c7424 */ /* 0x000fe400078e00ff */
[----:B------:R-:W-:-:S10]  /*295e0*/  IMAD.MOV.U32 R11, RZ, RZ, RZ ;  /* 0x000000ffff0b7224 */ /* 0x000fd400078e00ff */
[----:B------:R-:W-:Y:S05]  /*295f0*/  @!P0 BRA `(.L_x_557) ;  /* 0x0000000c005c8947 */ /* 0x000fea0003800000 */
[----:B------:R-:W0:Y:S01]  /*29600*/  LDC R0, c[0x0][0x28c] ;  /* 0x0000a300ff007b82 */ /* 0x000e220000000800 */
[----:B------:R-:W1:Y:S01]  /*29610*/  S2R R7, SR_CgaCtaId ;  /* 0x0000000000077919 */ /* 0x000e620000008800 */
[----:B------:R-:W-:Y:S01]  /*29620*/  ULDC UR5, c[0x0][0x658] ;  /* 0x0001960000057ab9 */ /* 0x000fe20000000800 */
[----:B------:R-:W-:Y:S01]  /*29630*/  UMOV UR7, 0xffffffff ;  /* 0xffffffff00077882 */ /* 0x000fe20000000000 */
[----:B------:R-:W-:Y:S01]  /*29640*/  ULDC UR6, c[0x0][0xc] ;  /* 0x0000030000067ab9 */ /* 0x000fe20000000800 */
[----:B------:R-:W-:Y:S01]  /*29650*/  USHF.L.U32 UR9, UR7, UR5, URZ ;  /* 0x0000000507097299 */ /* 0x000fe2000800063f */
[----:B------:R-:W-:Y:S01]  /*29660*/  BSSY B0, `(.L_x_557) ;  /* 0x00000d0000007945 */ /* 0x000fe20003800000 */
[----:B------:R-:W-:Y:S01]  /*29670*/  UMOV UR8, 0x1 ;  /* 0x0000000100087882 */ /* 0x000fe20000000000 */
[----:B------:R-:W-:Y:S01]  /*29680*/  ULDC UR7, c[0x0][0x10] ;  /* 0x0000040000077ab9 */ /* 0x000fe20000000800 */
[----:B------:R-:W-:Y:S01]  /*29690*/  USHF.L.U32 UR5, UR8, UR5, URZ ;  /* 0x0000000508057299 */ /* 0x000fe2000800063f */
[----:B------:R-:W-:Y:S01]  /*296a0*/  IMAD.MOV.U32 R9, RZ, RZ, 0x1 ;  /* 0x00000001ff097424 */ /* 0x000fe200078e00ff */
[----:B------:R-:W-:Y:S01]  /*296b0*/  UIMAD.WIDE.U32 UR6, UR6, UR7, URZ ;  /* 0x00000007060672a5 */ /* 0x000fe2000f8e003f */
[----:B------:R-:W-:Y:S01]  /*296c0*/  IMAD.MOV.U32 R12, RZ, RZ, 0x1 ;  /* 0x00000001ff0c7424 */ /* 0x000fe200078e00ff */
[----:B------:R-:W-:Y:S01]  /*296d0*/  ULDC UR8, c[0x0][0x14] ;  /* 0x0000050000087ab9 */ /* 0x000fe20000000800 */
[----:B------:R-:W-:Y:S01]  /*296e0*/  IMAD.MOV.U32 R11, RZ, RZ, RZ ;  /* 0x000000ffff0b7224 */ /* 0x000fe200078e00ff */
[----:B------:R-:W-:-:S02]  /*296f0*/  UIMAD.WIDE.U32 UR22, UR6, UR8, URZ ;  /* 0x00000008061672a5 */ /* 0x000fc4000f8e003f */
[----:B------:R-:W-:Y:S01]  /*29700*/  UIMAD UR16, UR7, UR8, URZ ;  /* 0x00000008071072a4 */ /* 0x000fe2000f8e023f */
[----:B------:R-:W-:Y:S01]  /*29710*/  ULDC UR4, c[0x0][0x600] ;  /* 0x0001800000047ab9 */ /* 0x000fe20000000800 */
[----:B------:R-:W-:Y:S02]  /*29720*/  ULOP3.LUT UR21, UR13, 0x2, URZ, 0xfc, !UPT ;  /* 0x000000020d157892 */ /* 0x000fe4000f8efc3f */
[----:B------:R-:W-:Y:S01]  /*29730*/  UIADD3 UR4, UR4, -0x1, URZ ;  /* 0xffffffff04047890 */ /* 0x000fe2000fffe03f */
[----:B0-----:R-:W-:Y:S01]  /*29740*/  VIADD R0, R0, 0x7f ;  /* 0x0000007f00007836 */ /* 0x001fe20000000000 */
[----:B------:R-:W-:Y:S02]  /*29750*/  ULOP3.LUT UR19, URZ, UR9, URZ, 0x33, !UPT ;  /* 0x000000093f137292 */ /* 0x000fe4000f8e333f */
[----:B------:R-:W-:Y:S02]  /*29760*/  UIADD3 UR16, UR23, UR16, URZ ;  /* 0x0000001017107290 */ /* 0x000fe4000fffe03f */
[----:B------:R-:W-:Y:S01]  /*29770*/  SHF.R.S32.HI R3, RZ, 0x1f, R0 ;  /* 0x0000001fff037819 */ /* 0x000fe20000011400 */
[----:B------:R-:W-:-:S03]  /*29780*/  ULDC.64 UR24, c[0x0][0x198] ;  /* 0x0000660000187ab9 */ /* 0x000fc60000000a00 */
[----:B------:R-:W-:Y:S01]  /*29790*/  LEA.HI R3, R3, R0, RZ, 0x7 ;  /* 0x0000000003037211 */ /* 0x000fe200078f38ff */
[C---:B-1----:R-:W-:Y:S02]  /*297a0*/  IMAD.SHL.U32 R8, R7.reuse, 0x80, RZ ;  /* 0x0000008007087824 */ /* 0x042fe400078e00ff */
[----:B------:R-:W-:Y:S01]  /*297b0*/  IMAD.SHL.U32 R7, R7, 0x4000, RZ ;  /* 0x0000400007077824 */ /* 0x000fe200078e00ff */
[----:B------:R-:W-:Y:S02]  /*297c0*/  SHF.R.S32.HI R10, RZ, 0x7, R3 ;  /* 0x00000007ff0a7819 */ /* 0x000fe40000011403 */
[----:B------:R-:W-:Y:S02]  /*297d0*/  LOP3.LUT R8, R8, 0x80, RZ, 0xc0, !PT ;  /* 0x0000008008087812 */ /* 0x000fe400078ec0ff */
[----:B------:R-:W-:Y:S01]  /*297e0*/  LOP3.LUT R7, R7, 0x4000, RZ, 0xc0, !PT ;  /* 0x0000400007077812 */ /* 0x000fe200078ec0ff */
[----:B------:R-:W-:-:S07]  /*297f0*/  VIADD R6, R10, 0x1 ;  /* 0x000000010a067836 */ /* 0x000fce0000000000 */
.L_x_568:
[----:B------:R-:W-:-:S03]  /*29800*/  UMOV UR6, 0xffffffff ;  /* 0xffffffff00067882 */ /* 0x000fc60000000000 */
[----:B------:R-:W-:Y:S05]  /*29810*/  BRA.DIV UR6, `(.L_x_558) ;  /* 0x0000000e06d07947 */ /* 0x000fea000b800000 */
[----:B------:R-:W-:-:S13]  /*29820*/  ELECT P0, URZ, PT ;  /* 0x00000000003f782f */ /* 0x000fda0003800000 */
.L_x_579:
[----:B------:R-:W0:Y:S01]  /*29830*/  LDC R0, c[0x0][0x28c] ;  /* 0x0000a300ff007b82 */ /* 0x000e220000000800 */
[----:B------:R-:W-:Y:S01]  /*29840*/  BSSY B1, `(.L_x_559) ;  /* 0x000003a000017945 */ /* 0x000fe20003800000 */
[----:B0-----:R-:W-:-:S13]  /*29850*/  ISETP.LT.OR P0, PT, R0, 0x1, !P0 ;  /* 0x000000010000780c */ /* 0x001fda0004701670 */
[----:B------:R-:W-:Y:S05]  /*29860*/  @P0 BRA `(.L_x_560) ;  /* 0x0000000000dc0947 */ /* 0x000fea0003800000 */
[----:B------:R-:W-:Y:S02]  /*29870*/  IMAD R15, R4, 0xc0, RZ ;  /* 0x000000c0040f7824 */ /* 0x000fe400078e02ff */
[----:B------:R-:W-:Y:S02]  /*29880*/  IMAD R14, R5, 0x100, R8 ;  /* 0x00000100050e7824 */ /* 0x000fe400078e0208 */
[----:B------:R-:W-:Y:S02]  /*29890*/  IMAD.MOV.U32 R18, RZ, RZ, RZ ;  /* 0x000000ffff127224 */ /* 0x000fe400078e00ff */
[----:B------:R-:W-:Y:S02]  /*298a0*/  IMAD.MOV.U32 R0, RZ, RZ, R6 ;  /* 0x000000ffff007224 */ /* 0x000fe400078e0006 */
[----:B------:R-:W-:Y:S02]  /*298b0*/  IMAD.MOV.U32 R2, RZ, RZ, R12 ;  /* 0x000000ffff027224 */ /* 0x000fe400078e000c */
[----:B------:R-:W-:-:S07]  /*298c0*/  IMAD.MOV.U32 R4, RZ, RZ, R11 ;  /* 0x000000ffff047224 */ /* 0x000fce00078e000b */
.L_x_563:
[----:B------:R-:W0:Y:S01]  /*298d0*/  S2R R16, SR_CgaCtaId ;  /* 0x0000000000107919 */ /* 0x000e220000008800 */
[----:B------:R-:W-:Y:S01]  /*298e0*/  MOV R3, 0x400 ;  /* 0x0000040000037802 */ /* 0x000fe20000000f00 */
[----:B------:R-:W1:Y:S03]  /*298f0*/  S2R R5, SR_TID.X ;  /* 0x0000000000057919 */ /* 0x000e660000002100 */
[----:B0-----:R-:W-:Y:S02]  /*29900*/  LEA R17, R16, R3, 0x18 ;  /* 0x0000000310117211 */ /* 0x001fe400078ec0ff */
[----:B------:R-:W-:Y:S02]  /*29910*/  SHF.L.U32 R3, R2, 0x1f, RZ ;  /* 0x0000001f02037819 */ /* 0x000fe400000006ff */
[----:B-1----:R-:W-:Y:S01]  /*29920*/  LOP3.LUT P1, RZ, R5, 0x7f, RZ, 0xc0, !PT ;  /* 0x0000007f05ff7812 */ /* 0x002fe2000782c0ff */
[----:B------:R-:W-:-:S04]  /*29930*/  IMAD R16, R4, 0x8, R17 ;  /* 0x0000000804107824 */ /* 0x000fc800078e0211 */
[----:B------:R-:W0:Y:S08]  /*29940*/  SYNCS.PHASECHK.TRANS64.TRYWAIT P0, [R16+URZ+0x20], R3 ;  /* 0x00002003100075a7 */ /* 0x000e30000800017f */
[----:B------:R-:W1:Y:S01]  /*29950*/  @!P1 LDC R5, c[0x0][0x500] ;  /* 0x00014000ff059b82 */ /* 0x000e620000000800 */
[----:B0-----:R-:W-:Y:S05]  /*29960*/  @!P0 BRA `(.L_x_561) ;  /* 0x0000000c009c8947 */ /* 0x001fea0003800000 */
.L_x_580:
[----:B------:R-:W-:Y:S01]  /*29970*/  UPRMT UR6, UR21, 0x9910, URZ ;  /* 0x0000991015067896 */ /* 0x000fe2000800003f */
[----:B-1----:R1:W-:Y:S03]  /*29980*/  @!P1 SYNCS.ARRIVE.TRANS64 RZ, [R16+URZ], R5 ;  /* 0x0000000510ff99a7 */ /* 0x0023e6000800003f */
[----:B------:R-:W-:-:S06]  /*29990*/  UISETP.NE.AND UP0, UPT, UR6, 0x2, UPT ;  /* 0x000000020600788c */ /* 0x000fcc000bf05270 */
[----:B------:R-:W-:-:S13]  /*299a0*/  PLOP3.LUT P0, PT, PT, PT, UP0, 0x80, 0x0 ;  /* 0x000000000000781c */ /* 0x000fda0003f0f008 */
[----:B-1----:R-:W-:Y:S05]  /*299b0*/  @P0 BRA `(.L_x_562) ;  /* 0x0000000000040947 */ /* 0x002fea0003800000 */
[----:B------:R-:W-:Y:S01]  /*299c0*/  BPT.TRAP 0x1 ;  /* 0x000000040000795c */ /* 0x000fe20000300000 */
.L_x_562:
[----:B0-----:R-:W-:Y:S01]  /*299d0*/  IMAD R3, R4, 0x6000, R17 ;  /* 0x0000600004037824 */ /* 0x001fe200078e0211 */
[----:B------:R-:W-:Y:S01]  /*299e0*/  R2UR UR18, R17 ;  /* 0x00000000111272ca */ /* 0x000fe200000e0000 */
[----:B------:R-:W-:Y:S01]  /*299f0*/  VIADD R0, R0, 0xffffffff ;  /* 0xffffffff00007836 */ /* 0x000fe20000000000 */
[----:B------:R-:W-:Y:S01]  /*29a00*/  R2UR UR9, R16 ;  /* 0x00000000100972ca */ /* 0x000fe200000e0000 */
[----:B------:R-:W-:Y:S01]  /*29a10*/  UIADD3 UR6, UP0, UR24, 0xf0, URZ ;  /* 0x000000f018067890 */ /* 0x000fe2000ff1e03f */
[----:B------:R-:W-:Y:S01]  /*29a20*/  R2UR UR7, R3 ;  /* 0x00000000030772ca */ /* 0x000fe200000e0000 */
[----:B------:R-:W-:Y:S01]  /*29a30*/  IMAD R3, R4, 0x8000, R7 ;  /* 0x0000800004037824 */ /* 0x000fe200078e0207 */
[----:B------:R-:W-:Y:S01]  /*29a40*/  R2UR UR11, R15 ;  /* 0x000000000f0b72ca */ /* 0x000fe200000e0000 */
[----:B------:R-:W-:Y:S01]  /*29a50*/  UIADD3 UR26, UP1, UR24, 0x1f0, URZ ;  /* 0x000001f0181a7890 */ /* 0x000fe2000ff3e03f */
[----:B------:R-:W-:Y:S01]  /*29a60*/  R2UR UR10, R18 ;  /* 0x00000000120a72ca */ /* 0x000fe200000e0000 */
[----:B------:R-:W-:Y:S01]  /*29a70*/  VIADD R4, R4, 0x1 ;  /* 0x0000000104047836 */ /* 0x000fe20000000000 */
[----:B------:R-:W-:Y:S01]  /*29a80*/  R2UR UR8, R3 ;  /* 0x00000000030872ca */ /* 0x000fe200000e0000 */
[----:B------:R-:W-:Y:S01]  /*29a90*/  UIADD3.X UR27, URZ, UR25, URZ, UP1, !UPT ;  /* 0x000000193f1b7290 */ /* 0x000fe20008ffe43f */
[----:B------:R-:W-:Y:S01]  /*29aa0*/  R2UR UR12, R13 ;  /* 0x000000000d0c72ca */ /* 0x000fe200000e0000 */
[----:B------:R-:W-:Y:S01]  /*29ab0*/  UMOV UR14, 0x0 ;  /* 0x00000000000e7882 */ /* 0x000fe20000000000 */
[----:B------:R-:W-:Y:S01]  /*29ac0*/  R2UR UR20, R14 ;  /* 0x000000000e1472ca */ /* 0x000fe200000e0000 */
[----:B------:R-:W-:Y:S01]  /*29ad0*/  UMOV UR15, 0x10000000 ;  /* 0x10000000000f7882 */ /* 0x000fe20000000000 */
[----:B------:R-:W-:Y:S01]  /*29ae0*/  ISETP.GT.AND P1, PT, R0, 0x1, PT ;  /* 0x000000010000780c */ /* 0x000fe20003f24270 */
[----:B------:R-:W-:Y:S01]  /*29af0*/  UIADD3 UR17, UR7, 0x100, URZ ;  /* 0x0000010007117890 */ /* 0x000fe2000fffe03f */
[----:B------:R-:W-:Y:S01]  /*29b00*/  ISETP.NE.AND P0, PT, R4, 0x4, PT ;  /* 0x000000040400780c */ /* 0x000fe20003f05270 */
[----:B------:R-:W-:Y:S01]  /*29b10*/  UIADD3.X UR7, URZ, UR25, URZ, UP0, !UPT ;  /* 0x000000193f077290 */ /* 0x000fe200087fe43f */
[----:B------:R-:W-:Y:S01]  /*29b20*/  VIADD R18, R18, 0x80 ;  /* 0x0000008012127836 */ /* 0x000fe20000000000 */
[----:B------:R-:W-:Y:S01]  /*29b30*/  UMOV UR28, 0x30000 ;  /* 0x00030000001c7882 */ /* 0x000fe20000000000 */
[----:B------:R-:W-:Y:S01]  /*29b40*/  SEL R3, RZ, 0x1, P0 ;  /* 0x00000001ff037807 */ /* 0x000fe20000000000 */
[----:B------:R-:W-:Y:S01]  /*29b50*/  UIADD3 UR18, UR18, 0x18100, UR8 ;  /* 0x0001810012127890 */ /* 0x000fe2000fffe008 */
[----:B------:R-:W-:-:S02]  /*29b60*/  SEL R4, R4, RZ, P0 ;  /* 0x000000ff04047207 */ /* 0x000fc40000000000 */
[----:B------:R-:W-:Y:S01]  /*29b70*/  UMOV UR8, UR17 ;  /* 0x0000001100087c82 */ /* 0x000fe20008000000 */
[----:B------:R-:W-:Y:S01]  /*29b80*/  LOP3.LUT R2, R2, R3, RZ, 0x3c, !PT ;  /* 0x0000000302027212 */ /* 0x000fe200078e3cff */
[----:B------:R0:W-:Y:S02]  /*29b90*/  UTMALDG.3D [UR8], [UR6], desc[UR14] ;  /* 0x00000e08060075b4 */ /* 0x0001e40008011000 */
[----:B0-----:R-:W-:Y:S01]  /*29ba0*/  UMOV UR11, UR20 ;  /* 0x00000014000b7c82 */ /* 0x001fe20008000000 */
[----:B------:R-:W-:Y:S02]  /*29bb0*/  UMOV UR8, UR18 ;  /* 0x0000001200087c82 */ /* 0x000fe40008000000 */
[----:B------:R0:W-:Y:S02]  /*29bc0*/  UTMALDG.3D.MULTICAST [UR8], [UR26], UR28, desc[UR14] ;  /* 0x00000e081a0073b4 */ /* 0x0001e4000801181c */
[----:B0-----:R-:W-:Y:S05]  /*29bd0*/  @P1 BRA `(.L_x_563) ;  /* 0xfffffffc003c1947 */ /* 0x001fea000383ffff */
.L_x_560:
[----:B------:R-:W-:Y:S05]  /*29be0*/  BSYNC B1 ;  /* 0x0000000000017941 */ /* 0x000fea0003800000 */
.L_x_559:
[----:B------:R-:W2:Y:S01]  /*29bf0*/  LDL.LU R19, [R1+0x478] ;  /* 0x0004780001137983 */ /* 0x000ea20000300800 */
[----:B------:R-:W-:Y:S01]  /*29c00*/  LOP3.LUT P1, RZ, R9, 0xff, RZ, 0xc0, !PT ;  /* 0x000000ff09ff7812 */ /* 0x000fe2000782c0ff */
[C---:B------:R-:W-:Y:S01]  /*29c10*/  IMAD.IADD R11, R10.reuse, 0x1, R11 ;  /* 0x000000010a0b7824 */ /* 0x040fe200078e020b */
[----:B------:R-:W-:Y:S01]  /*29c20*/  ULDC.64 UR6, c[0x0][0x650] ;  /* 0x0001940000067ab9 */ /* 0x000fe20000000a00 */
[----:B------:R-:W3:Y:S01]  /*29c30*/  LDL.LU R17, [R1+0x47c] ;  /* 0x00047c0001117983 */ /* 0x000ee20000300800 */
[----:B------:R-:W-:Y:S01]  /*29c40*/  BSSY B1, `(.L_x_564) ;  /* 0x000006f000017945 */ /* 0x000fe20003800000 */
[----:B------:R-:W-:Y:S01]  /*29c50*/  IMAD.MOV.U32 R4, RZ, RZ, -0x1 ;  /* 0xffffffffff047424 */ /* 0x000fe200078e00ff */
[----:B------:R-:W-:Y:S01]  /*29c60*/  ISETP.GT.U32.AND P0, PT, R11, 0x3, PT ;  /* 0x000000030b00780c */ /* 0x000fe20003f04070 */
[----:B------:R-:W-:Y:S01]  /*29c70*/  IMAD.MOV.U32 R5, RZ, RZ, -0x1 ;  /* 0xffffffffff057424 */ /* 0x000fe200078e00ff */
[----:B------:R-:W-:Y:S01]  /*29c80*/  SHF.R.U32.HI R0, RZ, 0x2, R11 ;  /* 0x00000002ff007819 */ /* 0x000fe2000001160b */
[----:B------:R-:W-:Y:S01]  /*29c90*/  IMAD.MOV.U32 R13, RZ, RZ, -0x1 ;  /* 0xffffffffff0d7424 */ /* 0x000fe200078e00ff */
[----:B------:R-:W-:-:S02]  /*29ca0*/  ISETP.LT.U32.AND P0, PT, R10, 0x4, P0 ;  /* 0x000000040a00780c */ /* 0x000fc40000701070 */
[----:B------:R-:W-:Y:S01]  /*29cb0*/  LOP3.LUT R0, R0, 0x1, RZ, 0xc0, !PT ;  /* 0x0000000100007812 */ /* 0x000fe200078ec0ff */
[----:B------:R-:W0:Y:S01]  /*29cc0*/  @P1 S2R R3, SR_CgaCtaId ;  /* 0x0000000000031919 */ /* 0x000e220000008800 */
[----:B------:R-:W-:Y:S02]  /*29cd0*/  @P1 MOV R2, 0x400 ;  /* 0x0000040000021802 */ /* 0x000fe40000000f00 */
[----:B------:R-:W-:Y:S02]  /*29ce0*/  LOP3.LUT R11, R11, 0x3, RZ, 0xc0, !PT ;  /* 0x000000030b0b7812 */ /* 0x000fe400078ec0ff */
[----:B------:R-:W-:Y:S02]  /*29cf0*/  PRMT R9, RZ, 0x7610, R9 ;  /* 0x00007610ff097816 */ /* 0x000fe40000000009 */
[----:B0-----:R-:W-:Y:S02]  /*29d00*/  @P1 LEA R2, R3, R2, 0x18 ;  /* 0x0000000203021211 */ /* 0x001fe400078ec0ff */
[----:B------:R-:W-:-:S02]  /*29d10*/  SEL R3, RZ, 0x1, !P0 ;  /* 0x00000001ff037807 */ /* 0x000fc40004000000 */
[----:B------:R0:W-:Y:S01]  /*29d20*/  @P1 SYNCS.ARRIVE.TRANS64.A1T0 RZ, [R2+URZ+0x58], RZ ;  /* 0x000058ff02ff19a7 */ /* 0x0001e2000810003f */
[----:B------:R-:W-:-:S04]  /*29d30*/  ISETP.NE.U32.AND P1, PT, R0, 0x1, PT ;  /* 0x000000010000780c */ /* 0x000fc80003f25070 */
[----:B------:R-:W-:-:S04]  /*29d40*/  ISETP.GT.U32.AND P1, PT, R10, 0x3, !P1 ;  /* 0x000000030a00780c */ /* 0x000fc80004f24070 */
[----:B------:R-:W-:-:S04]  /*29d50*/  SEL R0, RZ, 0x1, !P1 ;  /* 0x00000001ff007807 */ /* 0x000fc80004800000 */
[----:B------:R-:W-:Y:S02]  /*29d60*/  LOP3.LUT R12, R0, R12, R3, 0x96, !PT ;  /* 0x0000000c000c7212 */ /* 0x000fe400078e9603 */
[----:B------:R-:W-:Y:S02]  /*29d70*/  PRMT R0, RZ, 0x7610, R0 ;  /* 0x00007610ff007816 */ /* 0x000fe40000000000 */
[----:B---3--:R-:W-:-:S04]  /*29d80*/  IADD3 R17, P2, R17, UR22, RZ ;  /* 0x0000001611117c10 */ /* 0x008fc8000ff5e0ff */
[----:B--2---:R-:W-:Y:S01]  /*29d90*/  IADD3.X R19, R19, UR16, RZ, P2, !PT ;  /* 0x0000001013137c10 */ /* 0x004fe200097fe4ff */
[----:B------:R0:W-:Y:S01]  /*29da0*/  STL [R1+0x47c], R17 ;  /* 0x00047c1101007387 */ /* 0x0001e20000100800 */
[----:B------:R-:W-:-:S03]  /*29db0*/  ISETP.GE.U32.AND P2, PT, R17, UR6, PT ;  /* 0x0000000611007c0c */ /* 0x000fc6000bf46070 */
[----:B------:R0:W-:Y:S01]  /*29dc0*/  STL [R1+0x478], R19 ;  /* 0x0004781301007387 */ /* 0x0001e20000100800 */
[----:B------:R-:W-:-:S13]  /*29dd0*/  ISETP.GE.U32.AND.EX P0, PT, R19, UR7, PT, P2 ;  /* 0x0000000713007c0c */ /* 0x000fda000bf06120 */
[----:B0-----:R-:W-:Y:S05]  /*29de0*/  @P0 BRA `(.L_x_565) ;  /* 0x0000000400500947 */ /* 0x001fea0003800000 */
[----:B------:R-:W0:Y:S01]  /*29df0*/  S2R R14, SR_CTAID.X ;  /* 0x00000000000e7919 */ /* 0x000e220000002500 */
[----:B------:R-:W-:Y:S01]  /*29e00*/  ULDC.64 UR6, c[0x0][0x628] ;  /* 0x00018a0000067ab9 */ /* 0x000fe20000000a00 */
[----:B------:R-:W1:Y:S01]  /*29e10*/  LDC R15, c[0x0][0x144] ;  /* 0x00005100ff0f7b82 */ /* 0x000e620000000800 */
[----:B------:R-:W-:Y:S01]  /*29e20*/  ISETP.NE.U32.AND P0, PT, RZ, UR6, PT ;  /* 0x00000006ff007c0c */ /* 0x000fe2000bf05070 */
[----:B------:R-:W2:Y:S01]  /*29e30*/  S2R R0, SR_CTAID.Y ;  /* 0x0000000000007919 */ /* 0x000ea20000002600 */
[----:B------:R-:W-:Y:S01]  /*29e40*/  ULDC UR8, c[0x0][0x150] ;  /* 0x0000540000087ab9 */ /* 0x000fe20000000800 */
[----:B------:R-:W-:Y:S01]  /*29e50*/  ULDC UR9, c[0x0][0x630] ;  /* 0x00018c0000097ab9 */ /* 0x000fe20000000800 */
[----:B------:R-:W-:Y:S01]  /*29e60*/  ISETP.NE.AND.EX P0, PT, RZ, UR7, PT, P0 ;  /* 0x00000007ff007c0c */ /* 0x000fe2000bf05300 */
[----:B------:R-:W-:Y:S01]  /*29e70*/  IMAD.MOV.U32 R2, RZ, RZ, R17 ;  /* 0x000000ffff027224 */ /* 0x000fe200078e0011 */
[----:B0-----:R-:W-:-:S05]  /*29e80*/  I2FP.F32.U32 R3, R14 ;  /* 0x0000000e00037245 */ /* 0x001fca0000201000 */
[----:B------:R-:W-:Y:S01]  /*29e90*/  FMUL R16, R3, UR8 ;  /* 0x0000000803107c20 */ /* 0x000fe20008400000 */
[----:B------:R-:W-:-:S05]  /*29ea0*/  IMAD.MOV.U32 R3, RZ, RZ, R19 ;  /* 0x000000ffff037224 */ /* 0x000fca00078e0013 */
[----:B--2---:R-:W-:Y:S05]  /*29eb0*/  @!P0 BRA `(.L_x_566) ;  /* 0x0000000000288947 */ /* 0x004fea0003800000 */
[----:B------:R-:W-:Y:S02]  /*29ec0*/  ULDC UR8, c[0x0][0x634] ;  /* 0x00018d0000087ab9 */ /* 0x000fe40000000800 */
[----:B------:R-:W-:-:S05]  /*29ed0*/  IADD3 R3, P0, R17, UR8, RZ ;  /* 0x0000000811037c10 */ /* 0x000fca000ff1e0ff */
[----:B------:R-:W-:-:S04]  /*29ee0*/  IMAD.X R13, RZ, RZ, R19, P0 ;  /* 0x000000ffff0d7224 */ /* 0x000fc800000e0613 */
[----:B------:R-:W-:-:S04]  /*29ef0*/  IMAD.WIDE.U32 R4, R13, UR6, RZ ;  /* 0x000000060d047c25 */ /* 0x000fc8000f8e00ff */
[----:B------:R-:W-:-:S04]  /*29f00*/  IMAD.WIDE.U32 R4, P0, R3, UR7, R4 ;  /* 0x0000000703047c25 */ /* 0x000fc8000f800004 */
[----:B------:R-:W-:-:S04]  /*29f10*/  IMAD.WIDE.U32 R2, R3, UR6, RZ ;  /* 0x0000000603027c25 */ /* 0x000fc8000f8e00ff */
[----:B------:R-:W-:Y:S01]  /*29f20*/  IMAD.MOV.U32 R2, RZ, RZ, R5 ;  /* 0x000000ffff027224 */ /* 0x000fe200078e0005 */
[----:B------:R-:W-:Y:S01]  /*29f30*/  IADD3 RZ, P1, R3, R4, RZ ;  /* 0x0000000403ff7210 */ /* 0x000fe20007f3e0ff */
[----:B------:R-:W-:-:S04]  /*29f40*/  IMAD.X R3, RZ, RZ, RZ, P0 ;  /* 0x000000ffff037224 */ /* 0x000fc800000e06ff */
[----:B------:R-:W-:-:S08]  /*29f50*/  IMAD.WIDE.U32.X R2, R13, UR7, R2, P1 ;  /* 0x000000070d027c25 */ /* 0x000fd000088e0402 */
.L_x_566:
[--C-:B------:R-:W-:Y:S01]  /*29f60*/  SHF.R.U64 R13, R2, UR9, R3.reuse ;  /* 0x00000009020d7c19 */ /* 0x100fe20008001203 */
[----:B------:R-:W0:Y:S01]  /*29f70*/  F2I.U32.TRUNC.NTZ R16, R16 ;  /* 0x0000001000107305 */ /* 0x000e22000020f000 */
[----:B------:R-:W-:Y:S01]  /*29f80*/  SHF.R.U32.HI R2, RZ, UR9, R3 ;  /* 0x00000009ff027c19 */ /* 0x000fe20008011603 */
[----:B------:R-:W-:Y:S01]  /*29f90*/  ULDC.64 UR6, c[0x0][0x620] ;  /* 0x0001880000067ab9 */ /* 0x000fe20000000a00 */
[----:B------:R-:W-:Y:S01]  /*29fa0*/  IADD3 R5, P0, RZ, -R13, RZ ;  /* 0x8000000dff057210 */ /* 0x000fe20007f1e0ff */
[----:B------:R-:W-:Y:S01]  /*29fb0*/  IMAD.MOV.U32 R3, RZ, RZ, R19 ;  /* 0x000000ffff037224 */ /* 0x000fe200078e0013 */
[----:B------:R-:W-:-:S03]  /*29fc0*/  ULDC.64 UR8, c[0x0][0x640] ;  /* 0x0001900000087ab9 */ /* 0x000fc60000000a00 */
[----:B------:R-:W-:Y:S01]  /*29fd0*/  IMAD.X R2, RZ, RZ, ~R2, P0 ;  /* 0x000000ffff027224 */ /* 0x000fe200000e0e02 */
[----:B------:R-:W-:-:S03]  /*29fe0*/  ISETP.NE.U32.AND P0, PT, RZ, UR8, PT ;  /* 0x00000008ff007c0c */ /* 0x000fc6000bf05070 */
[----:B------:R-:W-:Y:S01]  /*29ff0*/  IMAD R4, R2, UR6, RZ ;  /* 0x0000000602047c24 */ /* 0x000fe2000f8e02ff */
[----:B------:R-:W-:Y:S01]  /*2a000*/  ISETP.NE.AND.EX P0, PT, RZ, UR9, PT, P0 ;  /* 0x00000009ff007c0c */ /* 0x000fe2000bf05300 */
[----:B------:R-:W-:Y:S02]  /*2a010*/  IMAD.MOV.U32 R2, RZ, RZ, R17 ;  /* 0x000000ffff027224 */ /* 0x000fe400078e0011 */
[----:B------:R-:W2:Y:S02]  /*2a020*/  LDC R17, c[0x0][0x148] ;  /* 0x00005200ff117b82 */ /* 0x000ea40000000800 */
[----:B------:R-:W-:Y:S01]  /*2a030*/  IMAD.WIDE.U32 R2, R5, UR6, R2 ;  /* 0x0000000605027c25 */ /* 0x000fe2000f8e0002 */
[----:B------:R-:W-:-:S03]  /*2a040*/  ULDC UR6, c[0x0][0x618] ;  /* 0x0001860000067ab9 */ /* 0x000fc60000000800 */
[----:B------:R-:W-:Y:S01]  /*2a050*/  IMAD R5, R5, UR7, R4 ;  /* 0x0000000705057c24 */ /* 0x000fe2000f8e0204 */
[----:B------:R-:W-:Y:S01]  /*2a060*/  ULDC UR7, c[0x0][0x154] ;  /* 0x0000550000077ab9 */ /* 0x000fe20000000800 */
[----:B0-----:R-:W-:Y:S02]  /*2a070*/  IMAD.MOV R4, RZ, RZ, -R16 ;  /* 0x000000ffff047224 */ /* 0x001fe400078e0a10 */
[----:B------:R-:W-:Y:S02]  /*2a080*/  IMAD.IADD R3, R3, 0x1, R5 ;  /* 0x0000000103037824 */ /* 0x000fe400078e0205 */
[----:B-1----:R-:W-:Y:S01]  /*2a090*/  IMAD R14, R15, R4, R14 ;  /* 0x000000040f0e7224 */ /* 0x002fe200078e020e */
[----:B------:R-:W-:Y:S02]  /*2a0a0*/  I2FP.F32.U32 R4, R0 ;  /* 0x0000000000047245 */ /* 0x000fe40000201000 */
[--C-:B------:R-:W-:Y:S02]  /*2a0b0*/  SHF.R.U64 R15, R2, UR6, R3.reuse ;  /* 0x00000006020f7c19 */ /* 0x100fe40008001203 */
[----:B------:R-:W-:Y:S01]  /*2a0c0*/  SHF.R.U32.HI R2, RZ, UR6, R3 ;  /* 0x00000006ff027c19 */ /* 0x000fe20008011603 */
[----:B------:R-:W-:Y:S01]  /*2a0d0*/  FMUL R4, R4, UR7 ;  /* 0x0000000704047c20 */ /* 0x000fe20008400000 */
[----:B------:R-:W-:-:S02]  /*2a0e0*/  ULDC UR6, c[0x0][0x608] ;  /* 0x0001820000067ab9 */ /* 0x000fc40000000800 */
[--C-:B------:R-:W-:Y:S01]  /*2a0f0*/  SHF.R.U64 R18, R15, UR6, R2.reuse ;  /* 0x000000060f127c19 */ /* 0x100fe20008001202 */
[----:B------:R0:W1:Y:S01]  /*2a100*/  F2I.U32.TRUNC.NTZ R20, R4 ;  /* 0x0000000400147305 */ /* 0x000062000020f000 */
[----:B------:R-:W-:Y:S01]  /*2a110*/  SHF.R.U32.HI R3, RZ, UR6, R2 ;  /* 0x00000006ff037c19 */ /* 0x000fe20008011602 */
[----:B------:R-:W-:-:S03]  /*2a120*/  ULDC UR6, c[0x0][0x658] ;  /* 0x0001960000067ab9 */ /* 0x000fc60000000800 */
[--C-:B------:R-:W-:Y:S02]  /*2a130*/  SHF.R.U64 R16, R18, UR6, R3.reuse ;  /* 0x0000000612107c19 */ /* 0x100fe40008001203 */
[----:B------:R-:W-:-:S03]  /*2a140*/  SHF.R.U32.HI R19, RZ, UR6, R3 ;  /* 0x00000006ff137c19 */ /* 0x000fc60008011603 */
[----:B------:R-:W-:Y:S02]  /*2a150*/  IMAD.MOV.U32 R2, RZ, RZ, R16 ;  /* 0x000000ffff027224 */ /* 0x000fe400078e0010 */
[----:B------:R-:W-:Y:S01]  /*2a160*/  IMAD.MOV.U32 R3, RZ, RZ, R19 ;  /* 0x000000ffff037224 */ /* 0x000fe200078e0013 */
[----:B0-----:R-:W-:Y:S06]  /*2a170*/  @!P0 BRA `(.L_x_567) ;  /* 0x0000000000288947 */ /* 0x001fec0003800000 */
        /* <DEDUP_REMOVED lines=10> */
.L_x_567:
[----:B------:R-:W-:Y:S01]  /*2a220*/  ULDC UR6, c[0x0][0x648] ;  /* 0x0001920000067ab9 */ /* 0x000fe20000000800 */
[----:B-1----:R-:W-:Y:S01]  /*2a230*/  IMAD.MOV R20, RZ, RZ, -R20 ;  /* 0x000000ffff147224 */ /* 0x002fe200078e0a14 */
[----:B------:R-:W-:Y:S01]  /*2a240*/  SHF.R.U64 R3, R2, UR6, R3 ;  /* 0x0000000602037c19 */ /* 0x000fe20008001203 */
[----:B------:R-:W-:Y:S01]  /*2a250*/  ULDC UR6, c[0x0][0x638] ;  /* 0x00018e0000067ab9 */ /* 0x000fe20000000800 */
[----:B------:R-:W-:Y:S01]  /*2a260*/  LOP3.LUT R2, R18, UR19, RZ, 0xc0, !PT ;  /* 0x0000001312027c12 */ /* 0x000fe2000f8ec0ff */
[----:B--2---:R-:W-:Y:S01]  /*2a270*/  @P4 IMAD R14, R17, R20, R0 ;  /* 0x00000014110e4224 */ /* 0x004fe200078e0200 */
[----:B------:R-:W-:Y:S01]  /*2a280*/  LOP3.LUT R15, R15, UR4, RZ, 0xc0, !PT ;  /* 0x000000040f0f7c12 */ /* 0x000fe2000f8ec0ff */
[----:B------:R-:W-:Y:S01]  /*2a290*/  IMAD.MOV R5, RZ, RZ, -R3 ;  /* 0x000000ffff057224 */ /* 0x000fe200078e0a03 */
[----:B------:R-:W-:Y:S01]  /*2a2a0*/  ULDC UR7, c[0x0][0x610] ;  /* 0x0001840000077ab9 */ /* 0x000fe20000000800 */
[----:B------:R-:W-:Y:S02]  /*2a2b0*/  IMAD R3, R3, UR5, R2 ;  /* 0x0000000503037c24 */ /* 0x000fe4000f8e0202 */
[----:B------:R-:W-:Y:S01]  /*2a2c0*/  IMAD R16, R5, UR6, R16 ;  /* 0x0000000605107c24 */ /* 0x000fe2000f8e0210 */
[----:B------:R-:W-:Y:S01]  /*2a2d0*/  ULDC UR6, c[0x0][0x600] ;  /* 0x0001800000067ab9 */ /* 0x000fe20000000800 */
[----:B------:R-:W-:-:S02]  /*2a2e0*/  IMAD R14, R3, UR7, R14 ;  /* 0x00000007030e7c24 */ /* 0x000fc4000f8e020e */
[----:B------:R-:W-:Y:S02]  /*2a2f0*/  IMAD R3, R16, UR6, R15 ;  /* 0x0000000610037c24 */ /* 0x000fe4000f8e020f */
[----:B------:R-:W-:-:S03]  /*2a300*/  IMAD.MOV.U32 R0, RZ, RZ, 0x1 ;  /* 0x00000001ff007424 */ /* 0x000fc600078e00ff */
[----:B------:R-:W-:Y:S02]  /*2a310*/  SEL R5, R3, R14, !P4 ;  /* 0x0000000e03057207 */ /* 0x000fe40006000000 */
[----:B------:R-:W-:-:S07]  /*2a320*/  SEL R4, R14, R3, !P4 ;  /* 0x000000030e047207 */ /* 0x000fce0006000000 */
.L_x_565:
[----:B------:R-:W-:Y:S05]  /*2a330*/  BSYNC B1 ;  /* 0x0000000000017941 */ /* 0x000fea0003800000 */
.L_x_564:
[----:B------:R-:W-:-:S13]  /*2a340*/  LOP3.LUT P0, RZ, R0, 0xff, RZ, 0xc0, !PT ;  /* 0x000000ff00ff7812 */ /* 0x000fda000780c0ff */
[----:B------:R-:W-:Y:S05]  /*2a350*/  @P0 BRA `(.L_x_568) ;  /* 0xfffffff400280947 */ /* 0x000fea000383ffff */
[----:B------:R-:W-:Y:S05]  /*2a360*/  BSYNC B0 ;  /* 0x0000000000007941 */ /* 0x000fea0003800000 */
.L_x_557:
[----:B------:R-:W-:-:S03]  /*2a370*/  UMOV UR6, 0xffffffff ;  /* 0xffffffff00067882 */ /* 0x000fc60000000000 */
[----:B------:R-:W-:Y:S05]  /*2a380*/  BRA.DIV UR6, `(.L_x_569) ;  /* 0x0000000606287947 */ /* 0x000fea000b800000 */
[----:B------:R-:W-:-:S13]  /*2a390*/  ELECT P0, URZ, PT ;  /* 0x00000000003f782f */ /* 0x000fda0003800000 */
.L_x_583:
[----:B------:R-:W-:Y:S04]  /*2a3a0*/  BSSY B0, `(.L_x_570) ;  /* 0x000002c000007945 */ /* 0x000fe80003800000 */
[----:B------:R-:W-:Y:S05]  /*2a3b0*/  @!P0 BRA `(.L_x_571) ;  /* 0x0000000000a88947 */ /* 0x000fea0003800000 */
[----:B------:R-:W-:-:S04]  /*2a3c0*/  ULOP3.LUT UR6, UR13, 0x2, URZ, 0xfc, !UPT ;  /* 0x000000020d067892 */ /* 0x000fc8000f8efc3f */
[----:B------:R-:W-:-:S06]  /*2a3d0*/  UISETP.NE.AND UP0, UPT, UR6, 0x3, UPT ;  /* 0x000000030600788c */ /* 0x000fcc000bf05270 */
[----:B------:R-:W-:-:S13]  /*2a3e0*/  PLOP3.LUT P0, PT, PT, PT, UP0, 0x80, 0x0 ;  /* 0x000000000000781c */ /* 0x000fda0003f0f008 */
[----:B------:R-:W-:Y:S05]  /*2a3f0*/  @!P0 BRA `(.L_x_572) ;  /* 0x0000000000048947 */ /* 0x000fea0003800000 */
[----:B------:R-:W-:Y:S01]  /*2a400*/  BPT.TRAP 0x1 ;  /* 0x000000040000795c */ /* 0x000fe20000300000 */
.L_x_572:
[----:B------:R-:W0:Y:S01]  /*2a410*/  S2R R3, SR_CgaCtaId ;  /* 0x0000000000037919 */ /* 0x000e220000008800 */
[----:B------:R-:W-:Y:S02]  /*2a420*/  MOV R0, 0x400 ;  /* 0x0000040000007802 */ /* 0x000fe40000000f00 */
[----:B------:R-:W-:Y:S02]  /*2a430*/  SHF.L.U32 R2, R12, 0x1f, RZ ;  /* 0x0000001f0c027819 */ /* 0x000fe400000006ff */
[----:B0-----:R-:W-:-:S05]  /*2a440*/  LEA R0, R3, R0, 0x18 ;  /* 0x0000000003007211 */ /* 0x001fca00078ec0ff */
[----:B------:R-:W-:-:S04]  /*2a450*/  VIADD R0, R0, 0x20 ;  /* 0x0000002000007836 */ /* 0x000fc80000000000 */
[C---:B------:R-:W-:Y:S02]  /*2a460*/  IMAD R5, R11.reuse, 0x8, R0 ;  /* 0x000000080b057824 */ /* 0x040fe400078e0200 */
[----:B------:R-:W-:Y:S02]  /*2a470*/  VIADD R11, R11, 0x1 ;  /* 0x000000010b0b7836 */ /* 0x000fe40000000000 */
[----:B------:R-:W0:Y:S03]  /*2a480*/  SYNCS.PHASECHK.TRANS64.TRYWAIT P0, [R5+URZ], R2 ;  /* 0x00000002050075a7 */ /* 0x000e26000800017f */
[----:B------:R-:W-:-:S04]  /*2a490*/  ISETP.NE.AND P1, PT, R11, 0x4, PT ;  /* 0x000000040b00780c */ /* 0x000fc80003f25270 */
[----:B------:R-:W-:Y:S02]  /*2a4a0*/  SEL R3, RZ, 0x1, P1 ;  /* 0x00000001ff037807 */ /* 0x000fe40000800000 */
[----:B------:R-:W-:Y:S02]  /*2a4b0*/  SEL R11, R11, RZ, P1 ;  /* 0x000000ff0b0b7207 */ /* 0x000fe40000800000 */
[----:B------:R-:W-:-:S03]  /*2a4c0*/  LOP3.LUT R12, R12, R3, RZ, 0x3c, !PT ;  /* 0x000000030c0c7212 */ /* 0x000fc600078e3cff */
[----:B------:R-:W-:Y:S01]  /*2a4d0*/  IMAD R7, R11, 0x8, R0 ;  /* 0x000000080b077824 */ /* 0x000fe200078e0200 */
[----:B------:R-:W-:Y:S01]  /*2a4e0*/  SHF.L.U32 R4, R12, 0x1f, RZ ;  /* 0x0000001f0c047819 */ /* 0x000fe200000006ff */
[----:B0-----:R-:W-:Y:S06]  /*2a4f0*/  @!P0 BRA `(.L_x_573) ;  /* 0x0000000000ec8947 */ /* 0x001fec0003800000 */
.L_x_584:
[----:B------:R-:W1:Y:S01]  /*2a500*/  SYNCS.PHASECHK.TRANS64.TRYWAIT P0, [R7+URZ], R4 ;  /* 0x00000004070075a7 */ /* 0x000e62000800017f */
[----:B0-----:R-:W-:-:S05]  /*2a510*/  VIADD R2, R11, 0x1 ;  /* 0x000000010b027836 */ /* 0x001fca0000000000 */
[----:B------:R-:W-:-:S04]  /*2a520*/  ISETP.NE.AND P1, PT, R2, 0x4, PT ;  /* 0x000000040200780c */ /* 0x000fc80003f25270 */
[----:B------:R-:W-:Y:S02]  /*2a530*/  SEL R3, RZ, 0x1, P1 ;  /* 0x00000001ff037807 */ /* 0x000fe40000800000 */
[----:B------:R-:W-:Y:S02]  /*2a540*/  SEL R9, R2, RZ, P1 ;  /* 0x000000ff02097207 */ /* 0x000fe40000800000 */
[----:B------:R-:W-:-:S03]  /*2a550*/  LOP3.LUT R11, R12, R3, RZ, 0x3c, !PT ;  /* 0x000000030c0b7212 */ /* 0x000fc600078e3cff */
[----:B------:R-:W-:Y:S01]  /*2a560*/  IMAD R6, R9, 0x8, R0 ;  /* 0x0000000809067824 */ /* 0x000fe200078e0200 */
[----:B------:R-:W-:Y:S01]  /*2a570*/  SHF.L.U32 R5, R11, 0x1f, RZ ;  /* 0x0000001f0b057819 */ /* 0x000fe200000006ff */
[----:B-1----:R-:W-:Y:S06]  /*2a580*/  @!P0 BRA `(.L_x_574) ;  /* 0x0000000000dc8947 */ /* 0x002fec0003800000 */
.L_x_585:
[----:B------:R-:W1:Y:S01]  /*2a590*/  SYNCS.PHASECHK.TRANS64.TRYWAIT P0, [R6+URZ], R5 ;  /* 0x00000005060075a7 */ /* 0x000e62000800017f */
[----:B------:R-:W-:-:S05]  /*2a5a0*/  VIADD R2, R9, 0x1 ;  /* 0x0000000109027836 */ /* 0x000fca0000000000 */
[----:B------:R-:W-:-:S04]  /*2a5b0*/  ISETP.NE.AND P1, PT, R2, 0x4, PT ;  /* 0x000000040200780c */ /* 0x000fc80003f25270 */
[----:B0-----:R-:W-:Y:S02]  /*2a5c0*/  SEL R4, RZ, 0x1, P1 ;  /* 0x00000001ff047807 */ /* 0x001fe40000800000 */
[----:B------:R-:W-:Y:S02]  /*2a5d0*/  SEL R3, R2, RZ, P1 ;  /* 0x000000ff02037207 */ /* 0x000fe40000800000 */
[----:B------:R-:W-:Y:S01]  /*2a5e0*/  LOP3.LUT R4, R11, R4, RZ, 0x3c, !PT ;  /* 0x000000040b047212 */ /* 0x000fe200078e3cff */
[----:B-1----:R-:W-:Y:S06]  /*2a5f0*/  @!P0 BRA `(.L_x_575) ;  /* 0x0000000000d48947 */ /* 0x002fec0003800000 */
.L_x_586:
[----:B------:R-:W-:Y:S01]  /*2a600*/  IMAD R3, R3, 0x8, R0 ;  /* 0x0000000803037824 */ /* 0x000fe200078e0200 */
[----:B------:R-:W-:-:S07]  /*2a610*/  SHF.L.U32 R0, R4, 0x1f, RZ ;  /* 0x0000001f04007819 */ /* 0x000fce00000006ff */
.L_x_576:
[----:B-1----:R1:W2:Y:S02]  /*2a620*/  SYNCS.PHASECHK.TRANS64.TRYWAIT P0, [R3+URZ], R0 ;  /* 0x00000000030075a7 */ /* 0x0022a4000800017f */
[----:B--2---:R-:W-:Y:S05]  /*2a630*/  @!P0 NANOSLEEP.SYNCS 0x989680 ;  /* 0x009896800000895d */ /* 0x004fea0003900000 */
[----:B------:R-:W2:Y:S02]  /*2a640*/  @!P0 SYNCS.PHASECHK.TRANS64 P0, [R3+URZ], R0 ;  /* 0x00000000030085a7 */ /* 0x000ea4000800007f */
[----:B--2---:R-:W-:Y:S05]  /*2a650*/  @!P0 BRA `(.L_x_576) ;  /* 0xfffffffc00f08947 */ /* 0x004fea000383ffff */
.L_x_571:
[----:B------:R-:W-:Y:S05]  /*2a660*/  BSYNC B0 ;  /* 0x0000000000007941 */ /* 0x000fea0003800000 */
.L_x_570:
[----:B------:R-:W-:Y:S05]  /*2a670*/  EXIT ;  /* 0x000000000000794d */ /* 0x000fea0003800000 */
.L_x_21:
[----:B--2---:R-:W-:-:S04]  /*2a680*/  IMAD.U32 R3, RZ, RZ, UR6 ;  /* 0x00000006ff037e24 */ /* 0x004fc8000f8e00ff */
[----:B------:R2:W3:Y:S03]  /*2a690*/  SYNCS.PHASECHK.TRANS64.TRYWAIT P0, [R3+URZ], R0 ;  /* 0x00000000030075a7 */ /* 0x0004e6000800017f */
[----:B---3--:R-:W-:Y:S05]  /*2a6a0*/  @!P0 NANOSLEEP.SYNCS 0x989680 ;  /* 0x009896800000895d */ /* 0x008fea0003900000 */
[----:B------:R-:W3:Y:S02]  /*2a6b0*/  @!P0 SYNCS.PHASECHK.TRANS64 P0, [R3+URZ], R0 ;  /* 0x00000000030085a7 */ /* 0x000ee4000800007f */
[----:B---3--:R-:W-:Y:S05]  /*2a6c0*/  @!P0 BRA `(.L_x_21) ;  /* 0xfffffffc00ec8947 */ /* 0x008fea000383ffff */
[----:B------:R-:W-:Y:S05]  /*2a6d0*/  BRA `(.L_x_20) ;  /* 0xfffffd8400d07947 */ /* 0x000fea000383ffff */
.L_x_27:
[----:B-----5:R2:W-:Y:S02]  /*2a6e0*/  STL [R1+0x490], R2 ;  /* 0x0004900201007387 */ /* 0x0205e40000100800 */
[----:B--2---:R-:W-:-:S04]  /*2a6f0*/  IMAD.U32 R2, RZ, RZ, UR16 ;  /* 0x00000010ff027e24 */ /* 0x004fc8000f8e00ff */
[----:B------:R2:W3:Y:S03]  /*2a700*/  SYNCS.PHASECHK.TRANS64.TRYWAIT P0, [R2+URZ], R0 ;  /* 0x00000000020075a7 */ /* 0x0004e6000800017f */
[----:B---3--:R-:W-:Y:S05]  /*2a710*/  @!P0 NANOSLEEP.SYNCS 0x989680 ;  /* 0x009896800000895d */ /* 0x008fea0003900000 */
[----:B------:R2:W3:Y:S02]  /*2a720*/  @!P0 SYNCS.PHASECHK.TRANS64 P0, [R2+URZ], R0 ;  /* 0x00000000020085a7 */ /* 0x0004e4000800007f */
[----:B--2---:R2:W5:Y:S02]  /*2a730*/  LDL.LU R2, [R1+0x490] ;  /* 0x0004900001027983 */ /* 0x0045640000300800 */
[----:B--23--:R-:W-:Y:S05]  /*2a740*/  @!P0 BRA `(.L_x_27) ;  /* 0xfffffffc00e48947 */ /* 0x00cfea000383ffff */
[----:B------:R-:W-:Y:S05]  /*2a750*/  BRA `(.L_x_26) ;  /* 0xfffffdec00447947 */ /* 0x000fea000383ffff */
.L_x_558:
[----:B------:R-:W-:Y:S01]  /*2a760*/  BSSY B1, `(.L_x_577) ;  /* 0x0000006000017945 */ /* 0x000fe20003800000 */
[----:B------:R-:W-:-:S07]  /*2a770*/  IMAD.MOV.U32 R0, RZ, RZ, -0x1 ;  /* 0xffffffffff007424 */ /* 0x000fce00078e00ff */
[----:B------:R-:W-:Y:S05]  /*2a780*/  WARPSYNC.COLLECTIVE R0, `(.L_x_578) ;  /* 0x00000000000c7348 */ /* 0x000fea0003c00000 */
[----:B------:R-:W-:Y:S02]  /*2a790*/  ELECT P0, UR62, PT ;  /* 0x00000000003e782f */ /* 0x000fe40003800000 */
[----:B------:R-:W-:Y:S01]  /*2a7a0*/  MOV R0, UR62 ;  /* 0x0000003e00007c02 */ /* 0x000fe20008000f00 */
[----:B------:R-:W-:Y:S10]  /*2a7b0*/  ENDCOLLECTIVE ;  /* 0x000000000000791b */ /* 0x000ff40003800000 */
.L_x_578:
[----:B------:R-:W-:Y:S05]  /*2a7c0*/  BSYNC B1 ;  /* 0x0000000000017941 */ /* 0x000fea0003800000 */
.L_x_577:
[----:B------:R-:W-:Y:S05]  /*2a7d0*/  BRA `(.L_x_579) ;  /* 0xfffffff000147947 */ /* 0x000fea000383ffff */
.L_x_561:
[----:B0-----:R0:W2:Y:S02]  /*2a7e0*/  SYNCS.PHASECHK.TRANS64.TRYWAIT P0, [R16+URZ+0x20], R3 ;  /* 0x00002003100075a7 */ /* 0x0010a4000800017f */
[----:B--2---:R-:W-:Y:S05]  /*2a7f0*/  @!P0 NANOSLEEP.SYNCS 0x989680 ;  /* 0x009896800000895d */ /* 0x004fea0003900000 */
[----:B------:R-:W2:Y:S02]  /*2a800*/  @!P0 SYNCS.PHASECHK.TRANS64 P0, [R16+URZ+0x20], R3 ;  /* 0x00002003100085a7 */ /* 0x000ea4000800007f */
[----:B--2---:R-:W-:Y:S05]  /*2a810*/  @!P0 BRA `(.L_x_561) ;  /* 0xfffffffc00f08947 */ /* 0x004fea000383ffff */
[----:B------:R-:W-:Y:S05]  /*2a820*/  BRA `(.L_x_580) ;  /* 0xfffffff000507947 */ /* 0x000fea000383ffff */
.L_x_569:
[----:B------:R-:W-:Y:S01]  /*2a830*/  BSSY B0, `(.L_x_581) ;  /* 0x0000006000007945 */ /* 0x000fe20003800000 */
[----:B------:R-:W-:-:S07]  /*2a840*/  IMAD.MOV.U32 R0, RZ, RZ, -0x1 ;  /* 0xffffffffff007424 */ /* 0x000fce00078e00ff */
[----:B------:R-:W-:Y:S05]  /*2a850*/  WARPSYNC.COLLECTIVE R0, `(.L_x_582) ;  /* 0x00000000000c7348 */ /* 0x000fea0003c00000 */
[----:B------:R-:W-:Y:S02]  /*2a860*/  ELECT P0, UR62, PT ;  /* 0x00000000003e782f */ /* 0x000fe40003800000 */
[----:B------:R-:W-:Y:S01]  /*2a870*/  MOV R0, UR62 ;  /* 0x0000003e00007c02 */ /* 0x000fe20008000f00 */
[----:B------:R-:W-:Y:S10]  /*2a880*/  ENDCOLLECTIVE ;  /* 0x000000000000791b */ /* 0x000ff40003800000 */
.L_x_582:
[----:B------:R-:W-:Y:S05]  /*2a890*/  BSYNC B0 ;  /* 0x0000000000007941 */ /* 0x000fea0003800000 */
.L_x_581:
[----:B------:R-:W-:Y:S05]  /*2a8a0*/  BRA `(.L_x_583) ;  /* 0xfffffff800bc7947 */ /* 0x000fea000383ffff */
.L_x_573:
[----:B0-----:R0:W1:Y:S02]  /*2a8b0*/  SYNCS.PHASECHK.TRANS64.TRYWAIT P0, [R5+URZ], R2 ;  /* 0x00000002050075a7 */ /* 0x001064000800017f */
[----:B-1----:R-:W-:Y:S05]  /*2a8c0*/  @!P0 NANOSLEEP.SYNCS 0x989680 ;  /* 0x009896800000895d */ /* 0x002fea0003900000 */
[----:B------:R-:W1:Y:S02]  /*2a8d0*/  @!P0 SYNCS.PHASECHK.TRANS64 P0, [R5+URZ], R2 ;  /* 0x00000002050085a7 */ /* 0x000e64000800007f */
[----:B-1----:R-:W-:Y:S05]  /*2a8e0*/  @!P0 BRA `(.L_x_573) ;  /* 0xfffffffc00f08947 */ /* 0x002fea000383ffff */
[----:B------:R-:W-:Y:S05]  /*2a8f0*/  BRA `(.L_x_584) ;  /* 0xfffffffc00007947 */ /* 0x000fea000383ffff */
.L_x_574:
[----:B0-----:R0:W1:Y:S02]  /*2a900*/  SYNCS.PHASECHK.TRANS64.TRYWAIT P0, [R7+URZ], R4 ;  /* 0x00000004070075a7 */ /* 0x001064000800017f */
[----:B-1----:R-:W-:Y:S05]  /*2a910*/  @!P0 NANOSLEEP.SYNCS 0x989680 ;  /* 0x009896800000895d */ /* 0x002fea0003900000 */
[----:B------:R-:W1:Y:S02]  /*2a920*/  @!P0 SYNCS.PHASECHK.TRANS64 P0, [R7+URZ], R4 ;  /* 0x00000004070085a7 */ /* 0x000e64000800007f */
[----:B-1----:R-:W-:Y:S05]  /*2a930*/  @!P0 BRA `(.L_x_574) ;  /* 0xfffffffc00f08947 */ /* 0x002fea000383ffff */
[----:B------:R-:W-:Y:S05]  /*2a940*/  BRA `(.L_x_585) ;  /* 0xfffffffc00107947 */ /* 0x000fea000383ffff */
.L_x_575:
[----:B0-----:R0:W1:Y:S02]  /*2a950*/  SYNCS.PHASECHK.TRANS64.TRYWAIT P0, [R6+URZ], R5 ;  /* 0x00000005060075a7 */ /* 0x001064000800017f */
[----:B-1----:R-:W-:Y:S05]  /*2a960*/  @!P0 NANOSLEEP.SYNCS 0x989680 ;  /* 0x009896800000895d */ /* 0x002fea0003900000 */
[----:B------:R-:W1:Y:S02]  /*2a970*/  @!P0 SYNCS.PHASECHK.TRANS64 P0, [R6+URZ], R5 ;  /* 0x00000005060085a7 */ /* 0x000e64000800007f */
[----:B-1----:R-:W-:Y:S05]  /*2a980*/  @!P0 BRA `(.L_x_575) ;  /* 0xfffffffc00f08947 */ /* 0x002fea000383ffff */
[----:B------:R-:W-:Y:S05]  /*2a990*/  BRA `(.L_x_586) ;  /* 0xfffffffc00187947 */ /* 0x000fea000383ffff */
.L_x_587:
[----:B------:R-:W-:-:S00]  /*2a9a0*/  BRA `(.L_x_587) ;  /* 0xfffffffc00fc7947 */ /* 0x000fc0000383ffff */
[----:B------:R-:W-:-:S00]  /*2a9b0*/  NOP ;  /* 0x0000000000007918 */ /* 0x000fc00000000000 */
        /* <DEDUP_REMOVED lines=12> */
.L_x_588:


//--------------------- .nv.shared._ZN7cutlass13device_kernelINS_4gemm6kernel13GemmUniversalIN4cute5tupleIJiiiiEEENS1_10collective13CollectiveMmaINS1_37MainloopSm90TmaGmmaWarpSpecializedFP8ILi4ENS5_IJNS4_1CILi2EEENSA_ILi1EEESC_EEENS1_35KernelTmaWarpSpecializedCooperativeEEENS5_IJNSA_ILi192EEENSA_ILi256EEENSA_ILi128EEEEEENS_12float_e4m3_tENS5_IJlSC_lEEESK_SL_NS4_8TiledMMAINS4_8MMA_AtomIJNS4_4SM904GMMA31MMA_64x256x32_F32E4M3E4M3_SS_TNILNSP_7ScaleInE1ELSR_1EEEEEENS4_6LayoutISD_NS5_IJSC_NSA_ILi0EEESV_EEEEENS5_IJNS4_10UnderscoreESY_SY_EEEEENS4_13SM90_TMA_LOADENS4_14ComposedLayoutINS4_7SwizzleILi3ELi4ELi3EEENS4_18smem_ptr_flag_bitsILi8EEENSU_INS5_IJNSA_ILi8EEESI_EEENS5_IJSI_SC_EEEEEEEvNS4_8identityENS4_23SM90_TMA_LOAD_MULTICASTES1B_vS1C_EENS_8epilogue10collective6detail29Sm90TmaWarpSpecializedAdapterINS1G_15DefaultEpilogueISK_SL_SL_NS1F_6thread17LinearCombinationISK_Li1EffLNS1K_9ScaleType4KindE0ELNS_15FloatRoundStyleE2ESK_EENS1_15EpilogueDefaultEEEEEvvEEEEvNT_6ParamsE --------------------------
	.section	.nv.shared._ZN7cutlass13device_kernelINS_4gemm6kernel13GemmUniversalIN4cute5tupleIJiiiiEEENS1_10collective13CollectiveMmaINS1_37MainloopSm90TmaGmmaWarpSpecializedFP8ILi4ENS5_IJNS4_1CILi2EEENSA_ILi1EEESC_EEENS1_35KernelTmaWarpSpecializedCooperativeEEENS5_IJNSA_ILi192EEENSA_ILi256EEENSA_ILi128EEEEEENS_12float_e4m3_tENS5_IJlSC_lEEESK_SL_NS4_8TiledMMAINS4_8MMA_AtomIJNS4_4SM904GMMA31MMA_64x256x32_F32E4M3E4M3_SS_TNILNSP_7ScaleInE1ELSR_1EEEEEENS4_6LayoutISD_NS5_IJSC_NSA_ILi0EEESV_EEEEENS5_IJNS4_10UnderscoreESY_SY_EEEEENS4_13SM90_TMA_LOADENS4_14ComposedLayoutINS4_7SwizzleILi3ELi4ELi3EEENS4_18smem_ptr_flag_bitsILi8EEENSU_INS5_IJNSA_ILi8EEESI_EEENS5_IJSI_SC_EEEEEEEvNS4_8identityENS4_23SM90_TMA_LOAD_MULTICASTES1B_vS1C_EENS_8epilogue10collective6detail29Sm90TmaWarpSpecializedAdapterINS1G_15DefaultEpilogueISK_SL_SL_NS1F_6thread17LinearCombinationISK_Li1EffLNS1K_9ScaleType4KindE0ELNS_15FloatRoundStyleE2ESK_EENS1_15EpilogueDefaultEEEEEvvEEEEvNT_6ParamsE,"aw",@nobits
	.sectionflags	@""
	.align	16
	.zero		1024


//--------------------- .nv.shared.reserved.0     --------------------------
	.section	.nv.shared.reserved.0,"aw",@nobits
	.weak		__nv_reservedSMEM_offset_0_alias
	.size		__nv_reservedSMEM_offset_0_alias, 0, 0
	.other		__nv_reservedSMEM_offset_0_alias,@"STO_CUDA_RESERVED_SHARED STV_DEFAULT"
__nv_reservedSMEM_offset_0_alias:
	.zero		0


//--------------------- .nv.global                --------------------------
	.section	.nv.global,"aw",@nobits
.nv.global:
	.type		_ZN39_INTERNAL_5d301049_4_k_cu_714544b7_97684cute1_E,@object
	.size		_ZN39_INTERNAL_5d301049_4_k_cu_714544b7_97684cute1_E,(_ZN39_INTERNAL_5d301049_4_k_cu_714544b7_97684cuda3std3__45__cpo6cbeginE - _ZN39_INTERNAL_5d301049_4_k_cu_714544b7_97684cute1_E)
_ZN39_INTERNAL_5d301049_4_k_cu_714544b7_97684cute1_E:
	.zero		1
	.type		_ZN39_INTERNAL_5d301049_4_k_cu_714544b7_97684cuda3std3__45__cpo6cbeginE,@object
	.size		_ZN39_INTERNAL_5d301049_4_k_cu_714544b7_97684cuda3std3__45__cpo6cbeginE,(_ZN39_INTERNAL_5d301049_4_k_cu_714544b7_97684cuda3std3__48in_placeE - _ZN39_INTERNAL_5d301049_4_k_cu_714544b7_97684cuda3std3__45__cpo6cbeginE)
_ZN39_INTERNAL_5d301049_4_k_cu_714544b7_97684cuda3std3__45__cpo6cbeginE:
	.zero		1
	.type		_ZN39_INTERNAL_5d301049_4_k_cu_714544b7_97684cuda3std3__48in_placeE,@object
	.size		_ZN39_INTERNAL_5d301049_4_k_cu_714544b7_97684cuda3std3__48in_placeE,(_ZN39_INTERNAL_5d301049_4_k_cu_714544b7_97684cuda3std6ranges3__45__cpo9iter_moveE - _ZN39_INTERNAL_5d301049_4_k_cu_714544b7_97684cuda3std3__48in_placeE)
_ZN39_INTERNAL_5d301049_4_k_cu_714544b7_97684cuda3std3__48in_placeE:
	.zero		1
	.type		_ZN39_INTERNAL_5d301049_4_k_cu_714544b7_97684cuda3std6ranges3__45__cpo9iter_moveE,@object
	.size		_ZN39_INTERNAL_5d301049_4_k_cu_714544b7_97684cuda3std6ranges3__45__cpo9iter_moveE,(_ZN39_INTERNAL_5d301049_4_k_cu_714544b7_97684cuda3std3__45__cpo5beginE - _ZN39_INTERNAL_5d301049_4_k_cu_714544b7_97684cuda3std6ranges3__45__cpo9iter_moveE)
_ZN39_INTERNAL_5d301049_4_k_cu_714544b7_97684cuda3std6ranges3__45__cpo9iter_moveE:
	.zero		1
	.type		_ZN39_INTERNAL_5d301049_4_k_cu_714544b7_97684cuda3std3__45__cpo5beginE,@object
	.size		_ZN39_INTERNAL_5d301049_4_k_cu_714544b7_97684cuda3std3__45__cpo5beginE,(_ZN39_INTERNAL_5d301049_4_k_cu_714544b7_97684cuda3std3__441_GLOBAL__N__5d301049_4_k_cu_714544b7_97686ignoreE - _ZN39_INTERNAL_5d301049_4_k_cu_714544b7_97684cuda3std3__45__cpo5beginE)
_ZN39_INTERNAL_5d301049_4_k_cu_714544b7_97684cuda3std3__45__cpo5beginE:
	.zero		1
	.type		_ZN39_INTERNAL_5d301049_4_k_cu_714544b7_97684cuda3std3__441_GLOBAL__N__5d301049_4_k_cu_714544b7_97686ignoreE,@object
	.size		_ZN39_INTERNAL_5d301049_4_k_cu_714544b7_97684cuda3std3__441_GLOBAL__N__5d301049_4_k_cu_714544b7_97686ignoreE,(_ZN39_INTERNAL_5d301049_4_k_cu_714544b7_97684cute7productE - _ZN39_INTERNAL_5d301049_4_k_cu_714544b7_97684cuda3std3__441_GLOBAL__N__5d301049_4_k_cu_714544b7_97686ignoreE)
_ZN39_INTERNAL_5d301049_4_k_cu_714544b7_97684cuda3std3__441_GLOBAL__N__5d301049_4_k_cu_714544b7_97686ignoreE:
	.zero		1
	.type		_ZN39_INTERNAL_5d301049_4_k_cu_714544b7_97684cute7productE,@object
	.size		_ZN39_INTERNAL_5d301049_4_k_cu_714544b7_97684cute7productE,(_ZN39_INTERNAL_5d301049_4_k_cu_714544b7_97684cuda3std3__45__cpo3endE - _ZN39_INTERNAL_5d301049_4_k_cu_714544b7_97684cute7productE)
_ZN39_INTERNAL_5d301049_4_k_cu_714544b7_97684cute7productE:
	.zero		1
	.type		_ZN39_INTERNAL_5d301049_4_k_cu_714544b7_97684cuda3std3__45__cpo3endE,@object
	.size		_ZN39_INTERNAL_5d301049_4_k_cu_714544b7_97684cuda3std3__45__cpo3endE,(_ZN39_INTERNAL_5d301049_4_k_cu_714544b7_97684cuda3std3__419piecewise_constructE - _ZN39_INTERNAL_5d301049_4_k_cu_714544b7_97684cuda3std3__45__cpo3endE)
_ZN39_INTERNAL_5d301049_4_k_cu_714544b7_97684cuda3std3__45__cpo3endE:
	.zero		1
	.type		_ZN39_INTERNAL_5d301049_4_k_cu_714544b7_97684cuda3std3__419piecewise_constructE,@object
	.size		_ZN39_INTERNAL_5d301049_4_k_cu_714544b7_97684cuda3std3__419piecewise_constructE,(_ZN39_INTERNAL_5d301049_4_k_cu_714544b7_97684cuda3std3__45__cpo4cendE - _ZN39_INTERNAL_5d301049_4_k_cu_714544b7_97684cuda3std3__419piecewise_constructE)
_ZN39_INTERNAL_5d301049_4_k_cu_714544b7_97684cuda3std3__419piecewise_constructE:
	.zero		1
	.type		_ZN39_INTERNAL_5d301049_4_k_cu_714544b7_97684cuda3std3__45__cpo4cendE,@object
	.size		_ZN39_INTERNAL_5d301049_4_k_cu_714544b7_97684cuda3std3__45__cpo4cendE,(_ZN39_INTERNAL_5d301049_4_k_cu_714544b7_97684cuda3std6ranges3__45__cpo4swapE - _ZN39_INTERNAL_5d301049_4_k_cu_714544b7_97684cuda3std3__45__cpo4cendE)
_ZN39_INTERNAL_5d301049_4_k_cu_714544b7_97684cuda3std3__45__cpo4cendE:
	.zero		1
	.type		_ZN39_INTERNAL_5d301049_4_k_cu_714544b7_97684cuda3std6ranges3__45__cpo4swapE,@object
	.size		_ZN39_INTERNAL_5d301049_4_k_cu_714544b7_97684cuda3std6ranges3__45__cpo4swapE,(.L_7 - _ZN39_INTERNAL_5d301049_4_k_cu_714544b7_97684cuda3std6ranges3__45__cpo4swapE)
_ZN39_INTERNAL_5d301049_4_k_cu_714544b7_97684cuda3std6ranges3__45__cpo4swapE:
	.zero		1
.L_7:


//--------------------- .nv.constant0._ZN7cutlass13device_kernelINS_4gemm6kernel13GemmUniversalIN4cute5tupleIJiiiiEEENS1_10collective13CollectiveMmaINS1_37MainloopSm90TmaGmmaWarpSpecializedFP8ILi4ENS5_IJNS4_1CILi2EEENSA_ILi1EEESC_EEENS1_35KernelTmaWarpSpecializedCooperativeEEENS5_IJNSA_ILi192EEENSA_ILi256EEENSA_ILi128EEEEEENS_12float_e4m3_tENS5_IJlSC_lEEESK_SL_NS4_8TiledMMAINS4_8MMA_AtomIJNS4_4SM904GMMA31MMA_64x256x32_F32E4M3E4M3_SS_TNILNSP_7ScaleInE1ELSR_1EEEEEENS4_6LayoutISD_NS5_IJSC_NSA_ILi0EEESV_EEEEENS5_IJNS4_10UnderscoreESY_SY_EEEEENS4_13SM90_TMA_LOADENS4_14ComposedLayoutINS4_7SwizzleILi3ELi4ELi3EEENS4_18smem_ptr_flag_bitsILi8EEENSU_INS5_IJNSA_ILi8EEESI_EEENS5_IJSI_SC_EEEEEEEvNS4_8identityENS4_23SM90_TMA_LOAD_MULTICASTES1B_vS1C_EENS_8epilogue10collective6detail29Sm90TmaWarpSpecializedAdapterINS1G_15DefaultEpilogueISK_SL_SL_NS1F_6thread17LinearCombinationISK_Li1EffLNS1K_9ScaleType4KindE0ELNS_15FloatRoundStyleE2ESK_EENS1_15EpilogueDefaultEEEEEvvEEEEvNT_6ParamsE --------------------------
	.section	.nv.constant0._ZN7cutlass13device_kernelINS_4gemm6kernel13GemmUniversalIN4cute5tupleIJiiiiEEENS1_10collective13CollectiveMmaINS1_37MainloopSm90TmaGmmaWarpSpecializedFP8ILi4ENS5_IJNS4_1CILi2EEENSA_ILi1EEESC_EEENS1_35KernelTmaWarpSpecializedCooperativeEEENS5_IJNSA_ILi192EEENSA_ILi256EEENSA_ILi128EEEEEENS_12float_e4m3_tENS5_IJlSC_lEEESK_SL_NS4_8TiledMMAINS4_8MMA_AtomIJNS4_4SM904GMMA31MMA_64x256x32_F32E4M3E4M3_SS_TNILNSP_7ScaleInE1ELSR_1EEEEEENS4_6LayoutISD_NS5_IJSC_NSA_ILi0EEESV_EEEEENS5_IJNS4_10UnderscoreESY_SY_EEEEENS4_13SM90_TMA_LOADENS4_14ComposedLayoutINS4_7SwizzleILi3ELi4ELi3EEENS4_18smem_ptr_flag_bitsILi8EEENSU_INS5_IJNSA_ILi8EEESI_EEENS5_IJSI_SC_EEEEEEEvNS4_8identityENS4_23SM90_TMA_LOAD_MULTICASTES1B_vS1C_EENS_8epilogue10collective6detail29Sm90TmaWarpSpecializedAdapterINS1G_15DefaultEpilogueISK_SL_SL_NS1F_6thread17LinearCombinationISK_Li1EffLNS1K_9ScaleType4KindE0ELNS_15FloatRoundStyleE2ESK_EENS1_15EpilogueDefaultEEEEEvvEEEEvNT_6ParamsE,"a",@progbits
	.sectionflags	@""
	.align	4
.nv.constant0._ZN7cutlass13device_kernelINS_4gemm6kernel13GemmUniversalIN4cute5tupleIJiiiiEEENS1_10collective13CollectiveMmaINS1_37MainloopSm90TmaGmmaWarpSpecializedFP8ILi4ENS5_IJNS4_1CILi2EEENSA_ILi1EEESC_EEENS1_35KernelTmaWarpSpecializedCooperativeEEENS5_IJNSA_ILi192EEENSA_ILi256EEENSA_ILi128EEEEEENS_12float_e4m3_tENS5_IJlSC_lEEESK_SL_NS4_8TiledMMAINS4_8MMA_AtomIJNS4_4SM904GMMA31MMA_64x256x32_F32E4M3E4M3_SS_TNILNSP_7ScaleInE1ELSR_1EEEEEENS4_6LayoutISD_NS5_IJSC_NSA_ILi0EEESV_EEEEENS5_IJNS4_10UnderscoreESY_SY_EEEEENS4_13SM90_TMA_LOADENS4_14ComposedLayoutINS4_7SwizzleILi3ELi4ELi3EEENS4_18smem_ptr_flag_bitsILi8EEENSU_INS5_IJNSA_ILi8EEESI_EEENS5_IJSI_SC_EEEEEEEvNS4_8identityENS4_23SM90_TMA_LOAD_MULTICASTES1B_vS1C_EENS_8epilogue10collective6detail29Sm90TmaWarpSpecializedAdapterINS1G_15DefaultEpilogueISK_SL_SL_NS1F_6thread17LinearCombinationISK_Li1EffLNS1K_9ScaleType4KindE0ELNS_15FloatRoundStyleE2ESK_EENS1_15EpilogueDefaultEEEEEvvEEEEvNT_6ParamsE:
	.zero		1664


//--------------------- SYMBOLS --------------------------

	.type		.nv.reservedSmem.offset0,@object
	.size		.nv.reservedSmem.offset0,0x4
